// auto-generated by cutlass_sweep.gemm — config: {"arch": "sm_90", "cluster_m": 2, "cluster_n": 1, "dtype": "fp16", "dtype_b": "fp16", "layout": "nt", "stages": 0, "tile_k": 16, "tile_m": 64, "tile_n": 176}
#include "cutlass/cutlass.h"
#include "cutlass/gemm/collective/collective_builder.hpp"
#include "cutlass/gemm/device/gemm_universal_adapter.h"
#include "cutlass/gemm/kernel/gemm_universal.hpp"
#include "cutlass/epilogue/collective/collective_builder.hpp"

using ElemA = cutlass::half_t;
using ElemB = cutlass::half_t;
using ElemCD = cutlass::half_t;
using Acc  = float;
using TileShape    = cute::Shape<cute::_64, cute::_176, cute::_16>;
using ClusterShape = cute::Shape<cute::_2, cute::_1, cute::_1>;

using CollectiveEpilogue = typename cutlass::epilogue::collective::CollectiveBuilder<
    cutlass::arch::Sm90, cutlass::arch::OpClassTensorOp,
    TileShape, ClusterShape,
    cutlass::epilogue::collective::EpilogueTileAuto,
    Acc, Acc,
    ElemCD, cutlass::layout::RowMajor, 128 / cutlass::sizeof_bits<ElemCD>::value,
    ElemCD, cutlass::layout::RowMajor, 128 / cutlass::sizeof_bits<ElemCD>::value,
    cutlass::epilogue::collective::EpilogueScheduleAuto
  >::CollectiveOp;

using CollectiveMainloop = typename cutlass::gemm::collective::CollectiveBuilder<
    cutlass::arch::Sm90, cutlass::arch::OpClassTensorOp,
    ElemA, cutlass::layout::RowMajor, 128 / cutlass::sizeof_bits<ElemA>::value,
    ElemB, cutlass::layout::ColumnMajor, 128 / cutlass::sizeof_bits<ElemB>::value,
    Acc,
    TileShape, ClusterShape,
    cutlass::gemm::collective::StageCountAutoCarveout<static_cast<int>(sizeof(typename CollectiveEpilogue::SharedStorage))>,
    cutlass::gemm::collective::KernelScheduleAuto
  >::CollectiveOp;

using GemmKernel = cutlass::gemm::kernel::GemmUniversal<
    cute::Shape<int,int,int,int>,
    CollectiveMainloop,
    CollectiveEpilogue
>;
using Gemm = cutlass::gemm::device::GemmUniversalAdapter<GemmKernel>;

// Force the device kernel symbol into the cubin without needing a host main.
auto* _anchor = &cutlass::device_kernel<GemmKernel>;


// ===== COMPILED SASS (sm_90a) =====

	.target	sm_90a

	.elftype	@"ET_EXEC"


//--------------------- .note.nv.tkinfo           --------------------------
	.section	.note.nv.tkinfo,"",@"SHT_NOTE"
	.sectionflags	@"SHF_NOTE_NV_TKINFO"
	.tkinfo
        /*0018*/ 	.word	0x00000002
        /*0030*/ 	.string	""
        /*0030*/ 	.string	"ptxas"
        /*0030*/ 	.string	"Cuda compilation tools, release 13.0, V13.0.88"
        /*0030*/ 	.string	"Build cuda_13.0.r13.0/compiler.36424714_0"
        /*0030*/ 	.string	"-arch sm_90a -m 64 "



//--------------------- .note.nv.cuinfo           --------------------------
	.section	.note.nv.cuinfo,"",@"SHT_NOTE"
	.sectionflags	@"SHF_NOTE_NV_CUINFO"
        /*0018*/ 	.short	0x0002
        /*001a*/ 	.short	0x005a
        /*001c*/ 	.short	0x0082
	.zero		2


//--------------------- .nv.info                  --------------------------
	.section	.nv.info,"",@"SHT_CUDA_INFO"
	.align	4


	//----- nvinfo : EIATTR_REGCOUNT
	.align		4
        /*0000*/ 	.byte	0x04, 0x2f
        /*0002*/ 	.short	(.L_15 - .L_14)
	.align		4
.L_14:
        /*0004*/ 	.word	index@(_ZN7cutlass13device_kernelINS_4gemm6kernel13GemmUniversalIN4cute5tupleIJiiiiEEENS1_10collective13CollectiveMmaINS1_34MainloopSm90TmaGmmaWarpSpecializedILi30ENS5_IJNS4_1CILi2EEENSA_ILi1EEESC_EEENS1_32KernelTmaWarpSpecializedPingpongEEENS5_IJNSA_ILi64EEENSA_ILi176EEENSA_ILi16EEEEEENS_6half_tENS5_IJlSC_lEEESK_SL_NS4_8TiledMMAINS4_8MMA_AtomIJNS4_4SM904GMMA25MMA_64x16x16_F32F16F16_SSILNSP_5MajorE0ELSR_0ELNSP_7ScaleInE1ELSS_1EEEEEENS4_6LayoutINS5_IJSC_SC_SC_EEENS5_IJNSA_ILi0EEESX_SX_EEEEENS5_IJNS4_10UnderscoreES10_S10_EEEEENS4_13SM90_TMA_LOADENS4_14ComposedLayoutINS4_7SwizzleILi1ELi4ELi3EEENS4_18smem_ptr_flag_bitsILi16EEENSV_INS5_IJNSA_ILi8EEESI_EEENS5_IJSI_SC_EEEEEEEvNS4_8identityENS4_23SM90_TMA_LOAD_MULTICASTES1D_vS1E_EENS_8epilogue10collective6detail29Sm90TmaWarpSpecializedAdapterINS1I_15DefaultEpilogueISK_SL_SL_NS1H_6thread17LinearCombinationISK_Li1EffLNS1M_9ScaleType4KindE0ELNS_15FloatRoundStyleE2ESK_EENS1_15EpilogueDefaultEEEEEvvEEEEvNT_6ParamsE)
        /*0008*/ 	.word	0x000000a8


	//----- nvinfo : EIATTR_FRAME_SIZE
	.align		4
.L_15:
        /*000c*/ 	.byte	0x04, 0x11
        /*000e*/ 	.short	(.L_17 - .L_16)
	.align		4
.L_16:
        /*0010*/ 	.word	index@(_ZN7cutlass13device_kernelINS_4gemm6kernel13GemmUniversalIN4cute5tupleIJiiiiEEENS1_10collective13CollectiveMmaINS1_34MainloopSm90TmaGmmaWarpSpecializedILi30ENS5_IJNS4_1CILi2EEENSA_ILi1EEESC_EEENS1_32KernelTmaWarpSpecializedPingpongEEENS5_IJNSA_ILi64EEENSA_ILi176EEENSA_ILi16EEEEEENS_6half_tENS5_IJlSC_lEEESK_SL_NS4_8TiledMMAINS4_8MMA_AtomIJNS4_4SM904GMMA25MMA_64x16x16_F32F16F16_SSILNSP_5MajorE0ELSR_0ELNSP_7ScaleInE1ELSS_1EEEEEENS4_6LayoutINS5_IJSC_SC_SC_EEENS5_IJNSA_ILi0EEESX_SX_EEEEENS5_IJNS4_10UnderscoreES10_S10_EEEEENS4_13SM90_TMA_LOADENS4_14ComposedLayoutINS4_7SwizzleILi1ELi4ELi3EEENS4_18smem_ptr_flag_bitsILi16EEENSV_INS5_IJNSA_ILi8EEESI_EEENS5_IJSI_SC_EEEEEEEvNS4_8identityENS4_23SM90_TMA_LOAD_MULTICASTES1D_vS1E_EENS_8epilogue10collective6detail29Sm90TmaWarpSpecializedAdapterINS1I_15DefaultEpilogueISK_SL_SL_NS1H_6thread17LinearCombinationISK_Li1EffLNS1M_9ScaleType4KindE0ELNS_15FloatRoundStyleE2ESK_EENS1_15EpilogueDefaultEEEEEvvEEEEvNT_6ParamsE)
        /*0014*/ 	.word	0x00000008


	//----- nvinfo : EIATTR_MIN_STACK_SIZE
	.align		4
.L_17:
        /*0018*/ 	.byte	0x04, 0x12
        /*001a*/ 	.short	(.L_19 - .L_18)
	.align		4
.L_18:
        /*001c*/ 	.word	index@(_ZN7cutlass13device_kernelINS_4gemm6kernel13GemmUniversalIN4cute5tupleIJiiiiEEENS1_10collective13CollectiveMmaINS1_34MainloopSm90TmaGmmaWarpSpecializedILi30ENS5_IJNS4_1CILi2EEENSA_ILi1EEESC_EEENS1_32KernelTmaWarpSpecializedPingpongEEENS5_IJNSA_ILi64EEENSA_ILi176EEENSA_ILi16EEEEEENS_6half_tENS5_IJlSC_lEEESK_SL_NS4_8TiledMMAINS4_8MMA_AtomIJNS4_4SM904GMMA25MMA_64x16x16_F32F16F16_SSILNSP_5MajorE0ELSR_0ELNSP_7ScaleInE1ELSS_1EEEEEENS4_6LayoutINS5_IJSC_SC_SC_EEENS5_IJNSA_ILi0EEESX_SX_EEEEENS5_IJNS4_10UnderscoreES10_S10_EEEEENS4_13SM90_TMA_LOADENS4_14ComposedLayoutINS4_7SwizzleILi1ELi4ELi3EEENS4_18smem_ptr_flag_bitsILi16EEENSV_INS5_IJNSA_ILi8EEESI_EEENS5_IJSI_SC_EEEEEEEvNS4_8identityENS4_23SM90_TMA_LOAD_MULTICASTES1D_vS1E_EENS_8epilogue10collective6detail29Sm90TmaWarpSpecializedAdapterINS1I_15DefaultEpilogueISK_SL_SL_NS1H_6thread17LinearCombinationISK_Li1EffLNS1M_9ScaleType4KindE0ELNS_15FloatRoundStyleE2ESK_EENS1_15EpilogueDefaultEEEEEvvEEEEvNT_6ParamsE)
        /*0020*/ 	.word	0x00000008
.L_19:


//--------------------- .nv.compat                --------------------------
	.section	.nv.compat,"",@"SHT_CUDA_COMPAT_INFO"
	.align	4
        /*0000*/ 	.byte	0x02, 0x09, 0x01, 0x00, 0x02, 0x02, 0x04, 0x00, 0x02, 0x05, 0x05, 0x00, 0x03, 0x07, 0x01, 0x01
        /*0010*/ 	.byte	0x02, 0x03, 0x01, 0x00, 0x02, 0x06, 0x01, 0x00, 0x04, 0x0b, 0x08, 0x00, 0x00, 0x00, 0x00, 0x00
        /*0020*/ 	.byte	0x00, 0x00, 0x00, 0x00


//--------------------- .nv.info._ZN7cutlass13device_kernelINS_4gemm6kernel13GemmUniversalIN4cute5tupleIJiiiiEEENS1_10collective13CollectiveMmaINS1_34MainloopSm90TmaGmmaWarpSpecializedILi30ENS5_IJNS4_1CILi2EEENSA_ILi1EEESC_EEENS1_32KernelTmaWarpSpecializedPingpongEEENS5_IJNSA_ILi64EEENSA_ILi176EEENSA_ILi16EEEEEENS_6half_tENS5_IJlSC_lEEESK_SL_NS4_8TiledMMAINS4_8MMA_AtomIJNS4_4SM904GMMA25MMA_64x16x16_F32F16F16_SSILNSP_5MajorE0ELSR_0ELNSP_7ScaleInE1ELSS_1EEEEEENS4_6LayoutINS5_IJSC_SC_SC_EEENS5_IJNSA_ILi0EEESX_SX_EEEEENS5_IJNS4_10UnderscoreES10_S10_EEEEENS4_13SM90_TMA_LOADENS4_14ComposedLayoutINS4_7SwizzleILi1ELi4ELi3EEENS4_18smem_ptr_flag_bitsILi16EEENSV_INS5_IJNSA_ILi8EEESI_EEENS5_IJSI_SC_EEEEEEEvNS4_8identityENS4_23SM90_TMA_LOAD_MULTICASTES1D_vS1E_EENS_8epilogue10collective6detail29Sm90TmaWarpSpecializedAdapterINS1I_15DefaultEpilogueISK_SL_SL_NS1H_6thread17LinearCombinationISK_Li1EffLNS1M_9ScaleType4KindE0ELNS_15FloatRoundStyleE2ESK_EENS1_15EpilogueDefaultEEEEEvvEEEEvNT_6ParamsE --------------------------
	.section	.nv.info._ZN7cutlass13device_kernelINS_4gemm6kernel13GemmUniversalIN4cute5tupleIJiiiiEEENS1_10collective13CollectiveMmaINS1_34MainloopSm90TmaGmmaWarpSpecializedILi30ENS5_IJNS4_1CILi2EEENSA_ILi1EEESC_EEENS1_32KernelTmaWarpSpecializedPingpongEEENS5_IJNSA_ILi64EEENSA_ILi176EEENSA_ILi16EEEEEENS_6half_tENS5_IJlSC_lEEESK_SL_NS4_8TiledMMAINS4_8MMA_AtomIJNS4_4SM904GMMA25MMA_64x16x16_F32F16F16_SSILNSP_5MajorE0ELSR_0ELNSP_7ScaleInE1ELSS_1EEEEEENS4_6LayoutINS5_IJSC_SC_SC_EEENS5_IJNSA_ILi0EEESX_SX_EEEEENS5_IJNS4_10UnderscoreES10_S10_EEEEENS4_13SM90_TMA_LOADENS4_14ComposedLayoutINS4_7SwizzleILi1ELi4ELi3EEENS4_18smem_ptr_flag_bitsILi16EEENSV_INS5_IJNSA_ILi8EEESI_EEENS5_IJSI_SC_EEEEEEEvNS4_8identityENS4_23SM90_TMA_LOAD_MULTICASTES1D_vS1E_EENS_8epilogue10collective6detail29Sm90TmaWarpSpecializedAdapterINS1I_15DefaultEpilogueISK_SL_SL_NS1H_6thread17LinearCombinationISK_Li1EffLNS1M_9ScaleType4KindE0ELNS_15FloatRoundStyleE2ESK_EENS1_15EpilogueDefaultEEEEEvvEEEEvNT_6ParamsE,"",@"SHT_CUDA_INFO"
	.sectionflags	@""
	.align	4


	//----- nvinfo : EIATTR_CUDA_API_VERSION
	.align		4
        /*0000*/ 	.byte	0x04, 0x37
        /*0002*/ 	.short	(.L_21 - .L_20)
.L_20:
        /*0004*/ 	.word	0x00000082


	//----- nvinfo : EIATTR_KPARAM_INFO
	.align		4
.L_21:
        /*0008*/ 	.byte	0x04, 0x17
        /*000a*/ 	.short	(.L_23 - .L_22)
.L_22:
        /*000c*/ 	.word	0x00000000
        /*0010*/ 	.short	0x0000
        /*0012*/ 	.short	0x0070
        /*0014*/ 	.byte	0x00, 0xf0, 0x01, 0x10


	//----- nvinfo : EIATTR_SPARSE_MMA_MASK
	.align		4
.L_23:
        /*0018*/ 	.byte	0x03, 0x50
        /*001a*/ 	.short	0x0000


	//----- nvinfo : EIATTR_MAXREG_COUNT
	.align		4
        /*001c*/ 	.byte	0x03, 0x1b
        /*001e*/ 	.short	0x00a8


	//----- nvinfo : EIATTR_NUM_BARRIERS
	.align		4
        /*0020*/ 	.byte	0x02, 0x4c
        /*0022*/ 	.byte	0x01
	.zero		1


	//----- nvinfo : EIATTR_EXTERNS
	.align		4
        /*0024*/ 	.byte	0x04, 0x0f
        /*0026*/ 	.short	(.L_25 - .L_24)


	//   ....[0]....
	.align		4
.L_24:
        /*0028*/ 	.word	index@(__assertfail)


	//----- nvinfo : EIATTR_ANNOTATIONS
	.align		4
.L_25:
        /*002c*/ 	.byte	0x04, 0x55
        /*002e*/ 	.short	(.L_27 - .L_26)


	//   ....[0]....
.L_26:
        /*0030*/ 	.word	0x00000001
        /*0034*/ 	.byte	0x20, 0x11, 0x00, 0x00, 0x01, 0x00, 0x00, 0x00, 0xc0, 0x86, 0x00, 0x00, 0x01, 0x00, 0x00, 0x00
        /*0044*/ 	.byte	0x30, 0x93, 0x00, 0x00


	//----- nvinfo : EIATTR_MERCURY_ISA_VERSION
	.align		4
.L_27:
        /*0048*/ 	.byte	0x03, 0x5f
        /*004a*/ 	.short	0x0101


	//----- nvinfo : EIATTR_INT_WARP_WIDE_INSTR_OFFSETS
	.align		4
        /*004c*/ 	.byte	0x04, 0x31
        /*004e*/ 	.short	(.L_29 - .L_28)


	//   ....[0]....
.L_28:
        /*0050*/ 	.word	0x000008a0


	//   ....[1]....
        /*0054*/ 	.word	0x000008d0


	//   ....[2]....
        /*0058*/ 	.word	0x00000910


	//   ....[3]....
        /*005c*/ 	.word	0x00000a40


	//   ....[4]....
        /*0060*/ 	.word	0x00000a50


	//   ....[5]....
        /*0064*/ 	.word	0x00000a60


	//   ....[6]....
        /*0068*/ 	.word	0x00000b00


	//   ....[7]....
        /*006c*/ 	.word	0x00000b40


	//   ....[8]....
        /*0070*/ 	.word	0x00002850


	//----- nvinfo : EIATTR_COOP_GROUP_MASK_REGIDS
	.align		4
.L_29:
        /*0074*/ 	.byte	0x04, 0x29
        /*0076*/ 	.short	(.L_31 - .L_30)


	//   ....[0]....
.L_30:
        /*0078*/ 	.word	0xffffffff


	//   ....[1]....
        /*007c*/ 	.word	0xffffffff


	//   ....[2]....
        /*0080*/ 	.word	0xffffffff


	//   ....[3]....
        /*0084*/ 	.word	0xffffffff


	//   ....[4]....
        /*0088*/ 	.word	0xffffffff


	//   ....[5]....
        /*008c*/ 	.word	0xffffffff


	//   ....[6]....
        /*0090*/ 	.word	0xffffffff


	//----- nvinfo : EIATTR_COOP_GROUP_INSTR_OFFSETS
	.align		4
.L_31:
        /*0094*/ 	.byte	0x04, 0x28
        /*0096*/ 	.short	(.L_33 - .L_32)


	//   ....[0]....
.L_32:
        /*0098*/ 	.word	0x00000070


	//   ....[1]....
        /*009c*/ 	.word	0x00000080


	//   ....[2]....
        /*00a0*/ 	.word	0x00000140


	//   ....[3]....
        /*00a4*/ 	.word	0x00000660


	//   ....[4]....
        /*00a8*/ 	.word	0x000006a0


	//   ....[5]....
        /*00ac*/ 	.word	0x00000a80


	//   ....[6]....
        /*00b0*/ 	.word	0x00000cc0


	//----- nvinfo : EIATTR_REG_RECONFIG
	.align		4
.L_33:
        /*00b4*/ 	.byte	0x01, 0x54
	.zero		2


	//----- nvinfo : EIATTR_SYSCALL_OFFSETS
	.align		4
        /*00b8*/ 	.byte	0x04, 0x46
        /*00ba*/ 	.short	(.L_35 - .L_34)


	//   ....[0]....
.L_34:
        /*00bc*/ 	.word	0x00001b50


	//----- nvinfo : EIATTR_MBARRIER_INSTR_OFFSETS
	.align		4
.L_35:
        /*00c0*/ 	.byte	0x04, 0x39
        /*00c2*/ 	.short	(.L_37 - .L_36)


	//   ....[0]....
.L_36:
        /*00c4*/ 	.word	0x00000280
        /*00c8*/ 	.word	0x000000ff
        /*00cc*/ 	.word	0x00000000
        /*00d0*/ 	.short	0x0100
        /*00d2*/ 	.byte	0x08
	.zero		1


	//   ....[1]....
        /*00d4*/ 	.word	0x00000290
        /*00d8*/ 	.word	0x000000ff
        /*00dc*/ 	.word	0x000000f0
        /*00e0*/ 	.short	0x0100
        /*00e2*/ 	.byte	0x08
	.zero		1


	//   ....[2]....
        /*00e4*/ 	.word	0x000002a0
        /*00e8*/ 	.word	0x000000ff
        /*00ec*/ 	.word	0x00000008
        /*00f0*/ 	.short	0x0100
        /*00f2*/ 	.byte	0x08
	.zero		1


	//   ....[3]....
        /*00f4*/ 	.word	0x000002b0
        /*00f8*/ 	.word	0x000000ff
        /*00fc*/ 	.word	0x000000f8
        /*0100*/ 	.short	0x0100
        /*0102*/ 	.byte	0x08
	.zero		1


	//   ....[4]....
        /*0104*/ 	.word	0x000002c0
        /*0108*/ 	.word	0x000000ff
        /*010c*/ 	.word	0x00000010
        /*0110*/ 	.short	0x0100
        /*0112*/ 	.byte	0x08
	.zero		1


	//   ....[5]....
        /*0114*/ 	.word	0x000002d0
        /*0118*/ 	.word	0x000000ff
        /*011c*/ 	.word	0x00000100
        /*0120*/ 	.short	0x0100
        /*0122*/ 	.byte	0x08
	.zero		1


	//   ....[6]....
        /*0124*/ 	.word	0x000002e0
        /*0128*/ 	.word	0x000000ff
        /*012c*/ 	.word	0x00000018
        /*0130*/ 	.short	0x0100
        /*0132*/ 	.byte	0x08
	.zero		1


	//   ....[7]....
        /*0134*/ 	.word	0x000002f0
        /*0138*/ 	.word	0x000000ff
        /*013c*/ 	.word	0x00000108
        /*0140*/ 	.short	0x0100
        /*0142*/ 	.byte	0x08
	.zero		1


	//   ....[8]....
        /*0144*/ 	.word	0x00000300
        /*0148*/ 	.word	0x000000ff
        /*014c*/ 	.word	0x00000020
        /*0150*/ 	.short	0x0100
        /*0152*/ 	.byte	0x08
	.zero		1


	//   ....[9]....
        /*0154*/ 	.word	0x00000310
        /*0158*/ 	.word	0x000000ff
        /*015c*/ 	.word	0x00000110
        /*0160*/ 	.short	0x0100
        /*0162*/ 	.byte	0x08
	.zero		1


	//   ....[10]....
        /*0164*/ 	.word	0x00000320
        /*0168*/ 	.word	0x000000ff
        /*016c*/ 	.word	0x00000028
        /*0170*/ 	.short	0x0100
        /*0172*/ 	.byte	0x08
	.zero		1


	//   ....[11]....
        /*0174*/ 	.word	0x00000330
        /*0178*/ 	.word	0x000000ff
        /*017c*/ 	.word	0x00000118
        /*0180*/ 	.short	0x0100
        /*0182*/ 	.byte	0x08
	.zero		1


	//   ....[12]....
        /*0184*/ 	.word	0x00000340
        /*0188*/ 	.word	0x000000ff
        /*018c*/ 	.word	0x00000030
        /*0190*/ 	.short	0x0100
        /*0192*/ 	.byte	0x08
	.zero		1


	//   ....[13]....
        /*0194*/ 	.word	0x00000350
        /*0198*/ 	.word	0x000000ff
        /*019c*/ 	.word	0x00000120
        /*01a0*/ 	.short	0x0100
        /*01a2*/ 	.byte	0x08
	.zero		1


	//   ....[14]....
        /*01a4*/ 	.word	0x00000360
        /*01a8*/ 	.word	0x000000ff
        /*01ac*/ 	.word	0x00000038
        /*01b0*/ 	.short	0x0100
        /*01b2*/ 	.byte	0x08
	.zero		1


	//   ....[15]....
        /*01b4*/ 	.word	0x00000370
        /*01b8*/ 	.word	0x000000ff
        /*01bc*/ 	.word	0x00000128
        /*01c0*/ 	.short	0x0100
        /*01c2*/ 	.byte	0x08
	.zero		1


	//   ....[16]....
        /*01c4*/ 	.word	0x00000380
        /*01c8*/ 	.word	0x000000ff
        /*01cc*/ 	.word	0x00000040
        /*01d0*/ 	.short	0x0100
        /*01d2*/ 	.byte	0x08
	.zero		1


	//   ....[17]....
        /*01d4*/ 	.word	0x00000390
        /*01d8*/ 	.word	0x000000ff
        /*01dc*/ 	.word	0x00000130
        /*01e0*/ 	.short	0x0100
        /*01e2*/ 	.byte	0x08
	.zero		1


	//   ....[18]....
        /*01e4*/ 	.word	0x000003a0
        /*01e8*/ 	.word	0x000000ff
        /*01ec*/ 	.word	0x00000048
        /*01f0*/ 	.short	0x0100
        /*01f2*/ 	.byte	0x08
	.zero		1


	//   ....[19]....
        /*01f4*/ 	.word	0x000003b0
        /*01f8*/ 	.word	0x000000ff
        /*01fc*/ 	.word	0x00000138
        /*0200*/ 	.short	0x0100
        /*0202*/ 	.byte	0x08
	.zero		1


	//   ....[20]....
        /*0204*/ 	.word	0x000003c0
        /*0208*/ 	.word	0x000000ff
        /*020c*/ 	.word	0x00000050
        /*0210*/ 	.short	0x0100
        /*0212*/ 	.byte	0x08
	.zero		1


	//   ....[21]....
        /*0214*/ 	.word	0x000003d0
        /*0218*/ 	.word	0x000000ff
        /*021c*/ 	.word	0x00000140
        /*0220*/ 	.short	0x0100
        /*0222*/ 	.byte	0x08
	.zero		1


	//   ....[22]....
        /*0224*/ 	.word	0x000003e0
        /*0228*/ 	.word	0x000000ff
        /*022c*/ 	.word	0x00000058
        /*0230*/ 	.short	0x0100
        /*0232*/ 	.byte	0x08
	.zero		1


	//   ....[23]....
        /*0234*/ 	.word	0x000003f0
        /*0238*/ 	.word	0x000000ff
        /*023c*/ 	.word	0x00000148
        /*0240*/ 	.short	0x0100
        /*0242*/ 	.byte	0x08
	.zero		1


	//   ....[24]....
        /*0244*/ 	.word	0x00000400
        /*0248*/ 	.word	0x000000ff
        /*024c*/ 	.word	0x00000060
        /*0250*/ 	.short	0x0100
        /*0252*/ 	.byte	0x08
	.zero		1


	//   ....[25]....
        /*0254*/ 	.word	0x00000410
        /*0258*/ 	.word	0x000000ff
        /*025c*/ 	.word	0x00000150
        /*0260*/ 	.short	0x0100
        /*0262*/ 	.byte	0x08
	.zero		1


	//   ....[26]....
        /*0264*/ 	.word	0x00000420
        /*0268*/ 	.word	0x000000ff
        /*026c*/ 	.word	0x00000068
        /*0270*/ 	.short	0x0100
        /*0272*/ 	.byte	0x08
	.zero		1


	//   ....[27]....
        /*0274*/ 	.word	0x00000430
        /*0278*/ 	.word	0x000000ff
        /*027c*/ 	.word	0x00000158
        /*0280*/ 	.short	0x0100
        /*0282*/ 	.byte	0x08
	.zero		1


	//   ....[28]....
        /*0284*/ 	.word	0x00000440
        /*0288*/ 	.word	0x000000ff
        /*028c*/ 	.word	0x00000070
        /*0290*/ 	.short	0x0100
        /*0292*/ 	.byte	0x08
	.zero		1


	//   ....[29]....
        /*0294*/ 	.word	0x00000450
        /*0298*/ 	.word	0x000000ff
        /*029c*/ 	.word	0x00000160
        /*02a0*/ 	.short	0x0100
        /*02a2*/ 	.byte	0x08
	.zero		1


	//   ....[30]....
        /*02a4*/ 	.word	0x00000460
        /*02a8*/ 	.word	0x000000ff
        /*02ac*/ 	.word	0x00000078
        /*02b0*/ 	.short	0x0100
        /*02b2*/ 	.byte	0x08
	.zero		1


	//   ....[31]....
        /*02b4*/ 	.word	0x00000470
        /*02b8*/ 	.word	0x000000ff
        /*02bc*/ 	.word	0x00000168
        /*02c0*/ 	.short	0x0100
        /*02c2*/ 	.byte	0x08
	.zero		1


	//   ....[32]....
        /*02c4*/ 	.word	0x00000480
        /*02c8*/ 	.word	0x000000ff
        /*02cc*/ 	.word	0x00000080
        /*02d0*/ 	.short	0x0100
        /*02d2*/ 	.byte	0x08
	.zero		1


	//   ....[33]....
        /*02d4*/ 	.word	0x00000490
        /*02d8*/ 	.word	0x000000ff
        /*02dc*/ 	.word	0x00000170
        /*02e0*/ 	.short	0x0100
        /*02e2*/ 	.byte	0x08
	.zero		1


	//   ....[34]....
        /*02e4*/ 	.word	0x000004a0
        /*02e8*/ 	.word	0x000000ff
        /*02ec*/ 	.word	0x00000088
        /*02f0*/ 	.short	0x0100
        /*02f2*/ 	.byte	0x08
	.zero		1


	//   ....[35]....
        /*02f4*/ 	.word	0x000004b0
        /*02f8*/ 	.word	0x000000ff
        /*02fc*/ 	.word	0x00000178
        /*0300*/ 	.short	0x0100
        /*0302*/ 	.byte	0x08
	.zero		1


	//   ....[36]....
        /*0304*/ 	.word	0x000004c0
        /*0308*/ 	.word	0x000000ff
        /*030c*/ 	.word	0x00000090
        /*0310*/ 	.short	0x0100
        /*0312*/ 	.byte	0x08
	.zero		1


	//   ....[37]....
        /*0314*/ 	.word	0x000004d0
        /*0318*/ 	.word	0x000000ff
        /*031c*/ 	.word	0x00000180
        /*0320*/ 	.short	0x0100
        /*0322*/ 	.byte	0x08
	.zero		1


	//   ....[38]....
        /*0324*/ 	.word	0x000004e0
        /*0328*/ 	.word	0x000000ff
        /*032c*/ 	.word	0x00000098
        /*0330*/ 	.short	0x0100
        /*0332*/ 	.byte	0x08
	.zero		1


	//   ....[39]....
        /*0334*/ 	.word	0x000004f0
        /*0338*/ 	.word	0x000000ff
        /*033c*/ 	.word	0x00000188
        /*0340*/ 	.short	0x0100
        /*0342*/ 	.byte	0x08
	.zero		1


	//   ....[40]....
        /*0344*/ 	.word	0x00000500
        /*0348*/ 	.word	0x000000ff
        /*034c*/ 	.word	0x000000a0
        /*0350*/ 	.short	0x0100
        /*0352*/ 	.byte	0x08
	.zero		1


	//   ....[41]....
        /*0354*/ 	.word	0x00000510
        /*0358*/ 	.word	0x000000ff
        /*035c*/ 	.word	0x00000190
        /*0360*/ 	.short	0x0100
        /*0362*/ 	.byte	0x08
	.zero		1


	//   ....[42]....
        /*0364*/ 	.word	0x00000520
        /*0368*/ 	.word	0x000000ff
        /*036c*/ 	.word	0x000000a8
        /*0370*/ 	.short	0x0100
        /*0372*/ 	.byte	0x08
	.zero		1


	//   ....[43]....
        /*0374*/ 	.word	0x00000530
        /*0378*/ 	.word	0x000000ff
        /*037c*/ 	.word	0x00000198
        /*0380*/ 	.short	0x0100
        /*0382*/ 	.byte	0x08
	.zero		1


	//   ....[44]....
        /*0384*/ 	.word	0x00000540
        /*0388*/ 	.word	0x000000ff
        /*038c*/ 	.word	0x000000b0
        /*0390*/ 	.short	0x0100
        /*0392*/ 	.byte	0x08
	.zero		1


	//   ....[45]....
        /*0394*/ 	.word	0x00000550
        /*0398*/ 	.word	0x000000ff
        /*039c*/ 	.word	0x000001a0
        /*03a0*/ 	.short	0x0100
        /*03a2*/ 	.byte	0x08
	.zero		1


	//   ....[46]....
        /*03a4*/ 	.word	0x00000560
        /*03a8*/ 	.word	0x000000ff
        /*03ac*/ 	.word	0x000000b8
        /*03b0*/ 	.short	0x0100
        /*03b2*/ 	.byte	0x08
	.zero		1


	//   ....[47]....
        /*03b4*/ 	.word	0x00000570
        /*03b8*/ 	.word	0x000000ff
        /*03bc*/ 	.word	0x000001a8
        /*03c0*/ 	.short	0x0100
        /*03c2*/ 	.byte	0x08
	.zero		1


	//   ....[48]....
        /*03c4*/ 	.word	0x00000580
        /*03c8*/ 	.word	0x000000ff
        /*03cc*/ 	.word	0x000000c0
        /*03d0*/ 	.short	0x0100
        /*03d2*/ 	.byte	0x08
	.zero		1


	//   ....[49]....
        /*03d4*/ 	.word	0x00000590
        /*03d8*/ 	.word	0x000000ff
        /*03dc*/ 	.word	0x000001b0
        /*03e0*/ 	.short	0x0100
        /*03e2*/ 	.byte	0x08
	.zero		1


	//   ....[50]....
        /*03e4*/ 	.word	0x000005a0
        /*03e8*/ 	.word	0x000000ff
        /*03ec*/ 	.word	0x000000c8
        /*03f0*/ 	.short	0x0100
        /*03f2*/ 	.byte	0x08
	.zero		1


	//   ....[51]....
        /*03f4*/ 	.word	0x000005b0
        /*03f8*/ 	.word	0x000000ff
        /*03fc*/ 	.word	0x000001b8
        /*0400*/ 	.short	0x0100
        /*0402*/ 	.byte	0x08
	.zero		1


	//   ....[52]....
        /*0404*/ 	.word	0x000005c0
        /*0408*/ 	.word	0x000000ff
        /*040c*/ 	.word	0x000000d0
        /*0410*/ 	.short	0x0100
        /*0412*/ 	.byte	0x08
	.zero		1


	//   ....[53]....
        /*0414*/ 	.word	0x000005d0
        /*0418*/ 	.word	0x000000ff
        /*041c*/ 	.word	0x000001c0
        /*0420*/ 	.short	0x0100
        /*0422*/ 	.byte	0x08
	.zero		1


	//   ....[54]....
        /*0424*/ 	.word	0x000005e0
        /*0428*/ 	.word	0x000000ff
        /*042c*/ 	.word	0x000000d8
        /*0430*/ 	.short	0x0100
        /*0432*/ 	.byte	0x08
	.zero		1


	//   ....[55]....
        /*0434*/ 	.word	0x000005f0
        /*0438*/ 	.word	0x000000ff
        /*043c*/ 	.word	0x000001c8
        /*0440*/ 	.short	0x0100
        /*0442*/ 	.byte	0x08
	.zero		1


	//   ....[56]....
        /*0444*/ 	.word	0x00000600
        /*0448*/ 	.word	0x000000ff
        /*044c*/ 	.word	0x000000e0
        /*0450*/ 	.short	0x0100
        /*0452*/ 	.byte	0x08
	.zero		1


	//   ....[57]....
        /*0454*/ 	.word	0x00000610
        /*0458*/ 	.word	0x000000ff
        /*045c*/ 	.word	0x000001d0
        /*0460*/ 	.short	0x0100
        /*0462*/ 	.byte	0x08
	.zero		1


	//   ....[58]....
        /*0464*/ 	.word	0x00000620
        /*0468*/ 	.word	0x000000ff
        /*046c*/ 	.word	0x000000e8
        /*0470*/ 	.short	0x0100
        /*0472*/ 	.byte	0x08
	.zero		1


	//   ....[59]....
        /*0474*/ 	.word	0x00000630
        /*0478*/ 	.word	0x000000ff
        /*047c*/ 	.word	0x000001d8
        /*0480*/ 	.short	0x0100
        /*0482*/ 	.byte	0x08
	.zero		1


	//   ....[60]....
        /*0484*/ 	.word	0x00000b70
        /*0488*/ 	.word	0x000000ff
        /*048c*/ 	.word	0x00000210
        /*0490*/ 	.short	0x0100
        /*0492*/ 	.byte	0x08
	.zero		1


	//   ....[61]....
        /*0494*/ 	.word	0x00000c00
        /*0498*/ 	.word	0x000000ff
        /*049c*/ 	.word	0x00000218
        /*04a0*/ 	.short	0x0100
        /*04a2*/ 	.byte	0x08
	.zero		1


	//   ....[62]....
        /*04a4*/ 	.word	0x00000c40
        /*04a8*/ 	.word	0x000000ff
        /*04ac*/ 	.word	0x000001f0
        /*04b0*/ 	.short	0x0100
        /*04b2*/ 	.byte	0x09
	.zero		1


	//   ....[63]....
        /*04b4*/ 	.word	0x00000c50
        /*04b8*/ 	.word	0x000000ff
        /*04bc*/ 	.word	0x000001f8
        /*04c0*/ 	.short	0x0100
        /*04c2*/ 	.byte	0x09
	.zero		1


	//   ....[64]....
        /*04c4*/ 	.word	0x00000c60
        /*04c8*/ 	.word	0x000000ff
        /*04cc*/ 	.word	0x00000200
        /*04d0*/ 	.short	0x0100
        /*04d2*/ 	.byte	0x09
	.zero		1


	//   ....[65]....
        /*04d4*/ 	.word	0x00000c70
        /*04d8*/ 	.word	0x000000ff
        /*04dc*/ 	.word	0x00000208
        /*04e0*/ 	.short	0x0100
        /*04e2*/ 	.byte	0x09
	.zero		1


	//   ....[66]....
        /*04e4*/ 	.word	0x00001a30
        /*04e8*/ 	.word	0x0000007b
        /*04ec*/ 	.word	0x00000000
        /*04f0*/ 	.short	0x010a
        /*04f2*/ 	.byte	0x2a
	.zero		1


	//   ....[67]....
        /*04f4*/ 	.word	0x00001bd0
        /*04f8*/ 	.word	0x00000003
        /*04fc*/ 	.word	0x00000000
        /*0500*/ 	.short	0x010a
        /*0502*/ 	.byte	0x3f
	.zero		1


	//   ....[68]....
        /*0504*/ 	.word	0x00001c30
        /*0508*/ 	.word	0x00000003
        /*050c*/ 	.word	0x00000000
        /*0510*/ 	.short	0x010a
        /*0512*/ 	.byte	0x3f
	.zero		1


	//   ....[69]....
        /*0514*/ 	.word	0x000021f0
        /*0518*/ 	.word	0x000000ff
        /*051c*/ 	.word	0x00000000
        /*0520*/ 	.short	0x010a
        /*0522*/ 	.byte	0x07
	.zero		1


	//   ....[70]....
        /*0524*/ 	.word	0x00002230
        /*0528*/ 	.word	0x000000ff
        /*052c*/ 	.word	0x00000000
        /*0530*/ 	.short	0x010a
        /*0532*/ 	.byte	0x07
	.zero		1


	//   ....[71]....
        /*0534*/ 	.word	0x000026f0
        /*0538*/ 	.word	0x00000005
        /*053c*/ 	.word	0x00000000
        /*0540*/ 	.short	0x0101
        /*0542*/ 	.byte	0x3f
	.zero		1


	//   ....[72]....
        /*0544*/ 	.word	0x000027f0
        /*0548*/ 	.word	0x0000007a
        /*054c*/ 	.word	0x00000000
        /*0550*/ 	.short	0x0101
        /*0552*/ 	.byte	0x2d
	.zero		1


	//   ....[73]....
        /*0554*/ 	.word	0x000028f0
        /*0558*/ 	.word	0x00000003
        /*055c*/ 	.word	0x00000000
        /*0560*/ 	.short	0x0101
        /*0562*/ 	.byte	0x3f
	.zero		1


	//   ....[74]....
        /*0564*/ 	.word	0x000029b0
        /*0568*/ 	.word	0x0000007b
        /*056c*/ 	.word	0x00000010
        /*0570*/ 	.short	0x010a
        /*0572*/ 	.byte	0x2a
	.zero		1


	//   ....[75]....
        /*0574*/ 	.word	0x000086e0
        /*0578*/ 	.word	0x00000078
        /*057c*/ 	.word	0x00000000
        /*0580*/ 	.short	0x0101
        /*0582*/ 	.byte	0x2d
	.zero		1


	//   ....[76]....
        /*0584*/ 	.word	0x00009070
        /*0588*/ 	.word	0x0000000c
        /*058c*/ 	.word	0x000000f0
        /*0590*/ 	.short	0x010a
        /*0592*/ 	.byte	0x3f
	.zero		1


	//   ....[77]....
        /*0594*/ 	.word	0x00009440
        /*0598*/ 	.word	0x00000005
        /*059c*/ 	.word	0x00000218
        /*05a0*/ 	.short	0x0101
        /*05a2*/ 	.byte	0x3f
	.zero		1


	//   ....[78]....
        /*05a4*/ 	.word	0x00009bc0
        /*05a8*/ 	.word	0x00000009
        /*05ac*/ 	.word	0x00000000
        /*05b0*/ 	.short	0x010a
        /*05b2*/ 	.byte	0x3f
	.zero		1


	//   ....[79]....
        /*05b4*/ 	.word	0x00009c40
        /*05b8*/ 	.word	0x00000008
        /*05bc*/ 	.word	0x00000000
        /*05c0*/ 	.short	0x010a
        /*05c2*/ 	.byte	0x3f
	.zero		1


	//   ....[80]....
        /*05c4*/ 	.word	0x00009cd0
        /*05c8*/ 	.word	0x00000009
        /*05cc*/ 	.word	0x00000000
        /*05d0*/ 	.short	0x010a
        /*05d2*/ 	.byte	0x3f
	.zero		1


	//   ....[81]....
        /*05d4*/ 	.word	0x00009d60
        /*05d8*/ 	.word	0x00000008
        /*05dc*/ 	.word	0x00000000
        /*05e0*/ 	.short	0x010a
        /*05e2*/ 	.byte	0x3f
	.zero		1


	//   ....[82]....
        /*05e4*/ 	.word	0x00009df0
        /*05e8*/ 	.word	0x00000009
        /*05ec*/ 	.word	0x00000000
        /*05f0*/ 	.short	0x010a
        /*05f2*/ 	.byte	0x3f
	.zero		1


	//   ....[83]....
        /*05f4*/ 	.word	0x00009e80
        /*05f8*/ 	.word	0x00000008
        /*05fc*/ 	.word	0x00000000
        /*0600*/ 	.short	0x010a
        /*0602*/ 	.byte	0x3f
	.zero		1


	//   ....[84]....
        /*0604*/ 	.word	0x00009f10
        /*0608*/ 	.word	0x00000009
        /*060c*/ 	.word	0x00000000
        /*0610*/ 	.short	0x010a
        /*0612*/ 	.byte	0x3f
	.zero		1


	//   ....[85]....
        /*0614*/ 	.word	0x00009fa0
        /*0618*/ 	.word	0x00000008
        /*061c*/ 	.word	0x00000000
        /*0620*/ 	.short	0x010a
        /*0622*/ 	.byte	0x3f
	.zero		1


	//   ....[86]....
        /*0624*/ 	.word	0x0000a030
        /*0628*/ 	.word	0x00000009
        /*062c*/ 	.word	0x00000000
        /*0630*/ 	.short	0x010a
        /*0632*/ 	.byte	0x3f
	.zero		1


	//   ....[87]....
        /*0634*/ 	.word	0x0000a0c0
        /*0638*/ 	.word	0x00000008
        /*063c*/ 	.word	0x00000000
        /*0640*/ 	.short	0x010a
        /*0642*/ 	.byte	0x3f
	.zero		1


	//   ....[88]....
        /*0644*/ 	.word	0x0000a150
        /*0648*/ 	.word	0x00000009
        /*064c*/ 	.word	0x00000000
        /*0650*/ 	.short	0x010a
        /*0652*/ 	.byte	0x3f
	.zero		1


	//   ....[89]....
        /*0654*/ 	.word	0x0000a1e0
        /*0658*/ 	.word	0x00000008
        /*065c*/ 	.word	0x00000000
        /*0660*/ 	.short	0x010a
        /*0662*/ 	.byte	0x3f
	.zero		1


	//   ....[90]....
        /*0664*/ 	.word	0x0000a270
        /*0668*/ 	.word	0x00000009
        /*066c*/ 	.word	0x00000000
        /*0670*/ 	.short	0x010a
        /*0672*/ 	.byte	0x3f
	.zero		1


	//   ....[91]....
        /*0674*/ 	.word	0x0000a300
        /*0678*/ 	.word	0x00000008
        /*067c*/ 	.word	0x00000000
        /*0680*/ 	.short	0x010a
        /*0682*/ 	.byte	0x3f
	.zero		1


	//   ....[92]....
        /*0684*/ 	.word	0x0000a390
        /*0688*/ 	.word	0x00000009
        /*068c*/ 	.word	0x00000000
        /*0690*/ 	.short	0x010a
        /*0692*/ 	.byte	0x3f
	.zero		1


	//   ....[93]....
        /*0694*/ 	.word	0x0000a420
        /*0698*/ 	.word	0x00000008
        /*069c*/ 	.word	0x00000000
        /*06a0*/ 	.short	0x010a
        /*06a2*/ 	.byte	0x3f
	.zero		1


	//   ....[94]....
        /*06a4*/ 	.word	0x0000a4b0
        /*06a8*/ 	.word	0x00000009
        /*06ac*/ 	.word	0x00000000
        /*06b0*/ 	.short	0x010a
        /*06b2*/ 	.byte	0x3f
	.zero		1


	//   ....[95]....
        /*06b4*/ 	.word	0x0000a540
        /*06b8*/ 	.word	0x00000008
        /*06bc*/ 	.word	0x00000000
        /*06c0*/ 	.short	0x010a
        /*06c2*/ 	.byte	0x3f
	.zero		1


	//   ....[96]....
        /*06c4*/ 	.word	0x0000a5d0
        /*06c8*/ 	.word	0x00000009
        /*06cc*/ 	.word	0x00000000
        /*06d0*/ 	.short	0x010a
        /*06d2*/ 	.byte	0x3f
	.zero		1


	//   ....[97]....
        /*06d4*/ 	.word	0x0000a660
        /*06d8*/ 	.word	0x00000008
        /*06dc*/ 	.word	0x00000000
        /*06e0*/ 	.short	0x010a
        /*06e2*/ 	.byte	0x3f
	.zero		1


	//   ....[98]....
        /*06e4*/ 	.word	0x0000a6f0
        /*06e8*/ 	.word	0x00000009
        /*06ec*/ 	.word	0x00000000
        /*06f0*/ 	.short	0x010a
        /*06f2*/ 	.byte	0x3f
	.zero		1


	//   ....[99]....
        /*06f4*/ 	.word	0x0000a780
        /*06f8*/ 	.word	0x00000008
        /*06fc*/ 	.word	0x00000000
        /*0700*/ 	.short	0x010a
        /*0702*/ 	.byte	0x3f
	.zero		1


	//   ....[100]....
        /*0704*/ 	.word	0x0000a810
        /*0708*/ 	.word	0x00000009
        /*070c*/ 	.word	0x00000000
        /*0710*/ 	.short	0x010a
        /*0712*/ 	.byte	0x3f
	.zero		1


	//   ....[101]....
        /*0714*/ 	.word	0x0000a8a0
        /*0718*/ 	.word	0x00000008
        /*071c*/ 	.word	0x00000000
        /*0720*/ 	.short	0x010a
        /*0722*/ 	.byte	0x3f
	.zero		1


	//   ....[102]....
        /*0724*/ 	.word	0x0000a930
        /*0728*/ 	.word	0x00000009
        /*072c*/ 	.word	0x00000000
        /*0730*/ 	.short	0x010a
        /*0732*/ 	.byte	0x3f
	.zero		1


	//   ....[103]....
        /*0734*/ 	.word	0x0000a9c0
        /*0738*/ 	.word	0x00000008
        /*073c*/ 	.word	0x00000000
        /*0740*/ 	.short	0x010a
        /*0742*/ 	.byte	0x3f
	.zero		1


	//   ....[104]....
        /*0744*/ 	.word	0x0000aa50
        /*0748*/ 	.word	0x00000009
        /*074c*/ 	.word	0x00000000
        /*0750*/ 	.short	0x010a
        /*0752*/ 	.byte	0x3f
	.zero		1


	//   ....[105]....
        /*0754*/ 	.word	0x0000aae0
        /*0758*/ 	.word	0x00000008
        /*075c*/ 	.word	0x00000000
        /*0760*/ 	.short	0x010a
        /*0762*/ 	.byte	0x3f
	.zero		1


	//   ....[106]....
        /*0764*/ 	.word	0x0000ab70
        /*0768*/ 	.word	0x0000000b
        /*076c*/ 	.word	0x00000000
        /*0770*/ 	.short	0x010a
        /*0772*/ 	.byte	0x3f
	.zero		1


	//   ....[107]....
        /*0774*/ 	.word	0x0000ac00
        /*0778*/ 	.word	0x00000003
        /*077c*/ 	.word	0x00000000
        /*0780*/ 	.short	0x010a
        /*0782*/ 	.byte	0x3f
	.zero		1


	//   ....[108]....
        /*0784*/ 	.word	0x0000ac60
        /*0788*/ 	.word	0x00000079
        /*078c*/ 	.word	0x00000000
        /*0790*/ 	.short	0x010a
        /*0792*/ 	.byte	0x3f
	.zero		1


	//   ....[109]....
        /*0794*/ 	.word	0x0000acb0
        /*0798*/ 	.word	0x00000003
        /*079c*/ 	.word	0x00000000
        /*07a0*/ 	.short	0x010a
        /*07a2*/ 	.byte	0x3f
	.zero		1


	//   ....[110]....
        /*07a4*/ 	.word	0x0000ad10
        /*07a8*/ 	.word	0x00000005
        /*07ac*/ 	.word	0x00000000
        /*07b0*/ 	.short	0x010a
        /*07b2*/ 	.byte	0x3f
	.zero		1


	//   ....[111]....
        /*07b4*/ 	.word	0x0000ad60
        /*07b8*/ 	.word	0x00000079
        /*07bc*/ 	.word	0x00000010
        /*07c0*/ 	.short	0x010a
        /*07c2*/ 	.byte	0x3f
	.zero		1


	//   ....[112]....
        /*07c4*/ 	.word	0x0000ae30
        /*07c8*/ 	.word	0x0000000c
        /*07cc*/ 	.word	0x000000f0
        /*07d0*/ 	.short	0x010a
        /*07d2*/ 	.byte	0x3f
	.zero		1


	//   ....[113]....
        /*07d4*/ 	.word	0x0000af00
        /*07d8*/ 	.word	0x00000009
        /*07dc*/ 	.word	0x00000000
        /*07e0*/ 	.short	0x010a
        /*07e2*/ 	.byte	0x3f
	.zero		1


	//   ....[114]....
        /*07e4*/ 	.word	0x0000af50
        /*07e8*/ 	.word	0x00000008
        /*07ec*/ 	.word	0x00000000
        /*07f0*/ 	.short	0x010a
        /*07f2*/ 	.byte	0x3f
	.zero		1


	//   ....[115]....
        /*07f4*/ 	.word	0x0000afa0
        /*07f8*/ 	.word	0x00000009
        /*07fc*/ 	.word	0x00000000
        /*0800*/ 	.short	0x010a
        /*0802*/ 	.byte	0x3f
	.zero		1


	//   ....[116]....
        /*0804*/ 	.word	0x0000aff0
        /*0808*/ 	.word	0x00000008
        /*080c*/ 	.word	0x00000000
        /*0810*/ 	.short	0x010a
        /*0812*/ 	.byte	0x3f
	.zero		1


	//   ....[117]....
        /*0814*/ 	.word	0x0000b040
        /*0818*/ 	.word	0x00000009
        /*081c*/ 	.word	0x00000000
        /*0820*/ 	.short	0x010a
        /*0822*/ 	.byte	0x3f
	.zero		1


	//   ....[118]....
        /*0824*/ 	.word	0x0000b090
        /*0828*/ 	.word	0x00000008
        /*082c*/ 	.word	0x00000000
        /*0830*/ 	.short	0x010a
        /*0832*/ 	.byte	0x3f
	.zero		1


	//   ....[119]....
        /*0834*/ 	.word	0x0000b0e0
        /*0838*/ 	.word	0x00000009
        /*083c*/ 	.word	0x00000000
        /*0840*/ 	.short	0x010a
        /*0842*/ 	.byte	0x3f
	.zero		1


	//   ....[120]....
        /*0844*/ 	.word	0x0000b130
        /*0848*/ 	.word	0x00000008
        /*084c*/ 	.word	0x00000000
        /*0850*/ 	.short	0x010a
        /*0852*/ 	.byte	0x3f
	.zero		1


	//   ....[121]....
        /*0854*/ 	.word	0x0000b180
        /*0858*/ 	.word	0x00000009
        /*085c*/ 	.word	0x00000000
        /*0860*/ 	.short	0x010a
        /*0862*/ 	.byte	0x3f
	.zero		1


	//   ....[122]....
        /*0864*/ 	.word	0x0000b1d0
        /*0868*/ 	.word	0x00000008
        /*086c*/ 	.word	0x00000000
        /*0870*/ 	.short	0x010a
        /*0872*/ 	.byte	0x3f
	.zero		1


	//   ....[123]....
        /*0874*/ 	.word	0x0000b220
        /*0878*/ 	.word	0x00000009
        /*087c*/ 	.word	0x00000000
        /*0880*/ 	.short	0x010a
        /*0882*/ 	.byte	0x3f
	.zero		1


	//   ....[124]....
        /*0884*/ 	.word	0x0000b270
        /*0888*/ 	.word	0x00000008
        /*088c*/ 	.word	0x00000000
        /*0890*/ 	.short	0x010a
        /*0892*/ 	.byte	0x3f
	.zero		1


	//   ....[125]....
        /*0894*/ 	.word	0x0000b2c0
        /*0898*/ 	.word	0x00000009
        /*089c*/ 	.word	0x00000000
        /*08a0*/ 	.short	0x010a
        /*08a2*/ 	.byte	0x3f
	.zero		1


	//   ....[126]....
        /*08a4*/ 	.word	0x0000b310
        /*08a8*/ 	.word	0x00000008
        /*08ac*/ 	.word	0x00000000
        /*08b0*/ 	.short	0x010a
        /*08b2*/ 	.byte	0x3f
	.zero		1


	//   ....[127]....
        /*08b4*/ 	.word	0x0000b360
        /*08b8*/ 	.word	0x00000009
        /*08bc*/ 	.word	0x00000000
        /*08c0*/ 	.short	0x010a
        /*08c2*/ 	.byte	0x3f
	.zero		1


	//   ....[128]....
        /*08c4*/ 	.word	0x0000b3b0
        /*08c8*/ 	.word	0x00000008
        /*08cc*/ 	.word	0x00000000
        /*08d0*/ 	.short	0x010a
        /*08d2*/ 	.byte	0x3f
	.zero		1


	//   ....[129]....
        /*08d4*/ 	.word	0x0000b400
        /*08d8*/ 	.word	0x00000009
        /*08dc*/ 	.word	0x00000000
        /*08e0*/ 	.short	0x010a
        /*08e2*/ 	.byte	0x3f
	.zero		1


	//   ....[130]....
        /*08e4*/ 	.word	0x0000b450
        /*08e8*/ 	.word	0x00000008
        /*08ec*/ 	.word	0x00000000
        /*08f0*/ 	.short	0x010a
        /*08f2*/ 	.byte	0x3f
	.zero		1


	//   ....[131]....
        /*08f4*/ 	.word	0x0000b4a0
        /*08f8*/ 	.word	0x00000009
        /*08fc*/ 	.word	0x00000000
        /*0900*/ 	.short	0x010a
        /*0902*/ 	.byte	0x3f
	.zero		1


	//   ....[132]....
        /*0904*/ 	.word	0x0000b4f0
        /*0908*/ 	.word	0x00000008
        /*090c*/ 	.word	0x00000000
        /*0910*/ 	.short	0x010a
        /*0912*/ 	.byte	0x3f
	.zero		1


	//   ....[133]....
        /*0914*/ 	.word	0x0000b540
        /*0918*/ 	.word	0x00000009
        /*091c*/ 	.word	0x00000000
        /*0920*/ 	.short	0x010a
        /*0922*/ 	.byte	0x3f
	.zero		1


	//   ....[134]....
        /*0924*/ 	.word	0x0000b590
        /*0928*/ 	.word	0x00000008
        /*092c*/ 	.word	0x00000000
        /*0930*/ 	.short	0x010a
        /*0932*/ 	.byte	0x3f
	.zero		1


	//   ....[135]....
        /*0934*/ 	.word	0x0000b5e0
        /*0938*/ 	.word	0x00000009
        /*093c*/ 	.word	0x00000000
        /*0940*/ 	.short	0x010a
        /*0942*/ 	.byte	0x3f
	.zero		1


	//   ....[136]....
        /*0944*/ 	.word	0x0000b630
        /*0948*/ 	.word	0x00000008
        /*094c*/ 	.word	0x00000000
        /*0950*/ 	.short	0x010a
        /*0952*/ 	.byte	0x3f
	.zero		1


	//   ....[137]....
        /*0954*/ 	.word	0x0000b680
        /*0958*/ 	.word	0x00000009
        /*095c*/ 	.word	0x00000000
        /*0960*/ 	.short	0x010a
        /*0962*/ 	.byte	0x3f
	.zero		1


	//   ....[138]....
        /*0964*/ 	.word	0x0000b6d0
        /*0968*/ 	.word	0x00000008
        /*096c*/ 	.word	0x00000000
        /*0970*/ 	.short	0x010a
        /*0972*/ 	.byte	0x3f
	.zero		1


	//   ....[139]....
        /*0974*/ 	.word	0x0000b720
        /*0978*/ 	.word	0x00000009
        /*097c*/ 	.word	0x00000000
        /*0980*/ 	.short	0x010a
        /*0982*/ 	.byte	0x3f
	.zero		1


	//   ....[140]....
        /*0984*/ 	.word	0x0000b770
        /*0988*/ 	.word	0x00000008
        /*098c*/ 	.word	0x00000000
        /*0990*/ 	.short	0x010a
        /*0992*/ 	.byte	0x3f
	.zero		1


	//   ....[141]....
        /*0994*/ 	.word	0x0000b7c0
        /*0998*/ 	.word	0x0000000b
        /*099c*/ 	.word	0x00000000
        /*09a0*/ 	.short	0x010a
        /*09a2*/ 	.byte	0x3f
	.zero		1


	//----- nvinfo : EIATTR_NUM_MBARRIERS
	.align		4
.L_37:
        /*09a4*/ 	.byte	0x03, 0x38
        /*09a6*/ 	.short	0x0042


	//----- nvinfo : EIATTR_EXIT_INSTR_OFFSETS
	.align		4
        /*09a8*/ 	.byte	0x04, 0x1c
        /*09aa*/ 	.short	(.L_39 - .L_38)


	//   ....[0]....
.L_38:
        /*09ac*/ 	.word	0x00001760


	//   ....[1]....
        /*09b0*/ 	.word	0x000017c0


	//   ....[2]....
        /*09b4*/ 	.word	0x00008d70


	//   ....[3]....
        /*09b8*/ 	.word	0x00008da0


	//   ....[4]....
        /*09bc*/ 	.word	0x0000ac50


	//----- nvinfo : EIATTR_MAX_THREADS
	.align		4
.L_39:
        /*09c0*/ 	.byte	0x04, 0x05
        /*09c2*/ 	.short	(.L_41 - .L_40)
.L_40:
        /*09c4*/ 	.word	0x00000180
        /*09c8*/ 	.word	0x00000001
        /*09cc*/ 	.word	0x00000001


	//----- nvinfo : EIATTR_CRS_STACK_SIZE
	.align		4
.L_41:
        /*09d0*/ 	.byte	0x04, 0x1e
        /*09d2*/ 	.short	(.L_43 - .L_42)
.L_42:
        /*09d4*/ 	.word	0x00000000


	//----- nvinfo : EIATTR_CBANK_PARAM_SIZE
	.align		4
.L_43:
        /*09d8*/ 	.byte	0x03, 0x19
        /*09da*/ 	.short	0x0470


	//----- nvinfo : EIATTR_PARAM_CBANK
	.align		4
        /*09dc*/ 	.byte	0x04, 0x0a
        /*09de*/ 	.short	(.L_45 - .L_44)
	.align		4
.L_44:
        /*09e0*/ 	.word	index@(.nv.constant0._ZN7cutlass13device_kernelINS_4gemm6kernel13GemmUniversalIN4cute5tupleIJiiiiEEENS1_10collective13CollectiveMmaINS1_34MainloopSm90TmaGmmaWarpSpecializedILi30ENS5_IJNS4_1CILi2EEENSA_ILi1EEESC_EEENS1_32KernelTmaWarpSpecializedPingpongEEENS5_IJNSA_ILi64EEENSA_ILi176EEENSA_ILi16EEEEEENS_6half_tENS5_IJlSC_lEEESK_SL_NS4_8TiledMMAINS4_8MMA_AtomIJNS4_4SM904GMMA25MMA_64x16x16_F32F16F16_SSILNSP_5MajorE0ELSR_0ELNSP_7ScaleInE1ELSS_1EEEEEENS4_6LayoutINS5_IJSC_SC_SC_EEENS5_IJNSA_ILi0EEESX_SX_EEEEENS5_IJNS4_10UnderscoreES10_S10_EEEEENS4_13SM90_TMA_LOADENS4_14ComposedLayoutINS4_7SwizzleILi1ELi4ELi3EEENS4_18smem_ptr_flag_bitsILi16EEENSV_INS5_IJNSA_ILi8EEESI_EEENS5_IJSI_SC_EEEEEEEvNS4_8identityENS4_23SM90_TMA_LOAD_MULTICASTES1D_vS1E_EENS_8epilogue10collective6detail29Sm90TmaWarpSpecializedAdapterINS1I_15DefaultEpilogueISK_SL_SL_NS1H_6thread17LinearCombinationISK_Li1EffLNS1M_9ScaleType4KindE0ELNS_15FloatRoundStyleE2ESK_EENS1_15EpilogueDefaultEEEEEvvEEEEvNT_6ParamsE)
        /*09e4*/ 	.short	0x0210
        /*09e6*/ 	.short	0x0470


	//----- nvinfo : EIATTR_SW_WAR
	.align		4
.L_45:
        /*09e8*/ 	.byte	0x04, 0x36
        /*09ea*/ 	.short	(.L_47 - .L_46)
.L_46:
        /*09ec*/ 	.word	0x00000008
.L_47:


//--------------------- .nv.callgraph             --------------------------
	.section	.nv.callgraph,"",@"SHT_CUDA_CALLGRAPH"
	.align	4
	.sectionentsize	8
	.align		4
        /*0000*/ 	.word	0x00000000
	.align		4
        /*0004*/ 	.word	0xffffffff
	.align		4
        /*0008*/ 	.word	index@(_ZN7cutlass13device_kernelINS_4gemm6kernel13GemmUniversalIN4cute5tupleIJiiiiEEENS1_10collective13CollectiveMmaINS1_34MainloopSm90TmaGmmaWarpSpecializedILi30ENS5_IJNS4_1CILi2EEENSA_ILi1EEESC_EEENS1_32KernelTmaWarpSpecializedPingpongEEENS5_IJNSA_ILi64EEENSA_ILi176EEENSA_ILi16EEEEEENS_6half_tENS5_IJlSC_lEEESK_SL_NS4_8TiledMMAINS4_8MMA_AtomIJNS4_4SM904GMMA25MMA_64x16x16_F32F16F16_SSILNSP_5MajorE0ELSR_0ELNSP_7ScaleInE1ELSS_1EEEEEENS4_6LayoutINS5_IJSC_SC_SC_EEENS5_IJNSA_ILi0EEESX_SX_EEEEENS5_IJNS4_10UnderscoreES10_S10_EEEEENS4_13SM90_TMA_LOADENS4_14ComposedLayoutINS4_7SwizzleILi1ELi4ELi3EEENS4_18smem_ptr_flag_bitsILi16EEENSV_INS5_IJNSA_ILi8EEESI_EEENS5_IJSI_SC_EEEEEEEvNS4_8identityENS4_23SM90_TMA_LOAD_MULTICASTES1D_vS1E_EENS_8epilogue10collective6detail29Sm90TmaWarpSpecializedAdapterINS1I_15DefaultEpilogueISK_SL_SL_NS1H_6thread17LinearCombinationISK_Li1EffLNS1M_9ScaleType4KindE0ELNS_15FloatRoundStyleE2ESK_EENS1_15EpilogueDefaultEEEEEvvEEEEvNT_6ParamsE)
	.align		4
        /*000c*/ 	.word	index@(__assertfail)
	.align		4
        /*0010*/ 	.word	0x00000000
	.align		4
        /*0014*/ 	.word	0xfffffffe
	.align		4
        /*0018*/ 	.word	0x00000000
	.align		4
        /*001c*/ 	.word	0xfffffffd
	.align		4
        /*0020*/ 	.word	0x00000000
	.align		4
        /*0024*/ 	.word	0xfffffffc


//--------------------- .nv.constant4             --------------------------
	.section	.nv.constant4,"a",@progbits
	.align	8
	.align		8
.nv.constant4:
        /*0000*/ 	.dword	__assertfail
	.align		8
        /*0008*/ 	.dword	__unnamed_1
	.align		8
        /*0010*/ 	.dword	_ZN39_INTERNAL_bbc07ed8_4_k_cu_31151d79_66384cuda3std3__45__cpo5beginE
	.align		8
        /*0018*/ 	.dword	_ZN39_INTERNAL_bbc07ed8_4_k_cu_31151d79_66384cuda3std3__45__cpo3endE
	.align		8
        /*0020*/ 	.dword	_ZN39_INTERNAL_bbc07ed8_4_k_cu_31151d79_66384cuda3std3__45__cpo6cbeginE
	.align		8
        /*0028*/ 	.dword	_ZN39_INTERNAL_bbc07ed8_4_k_cu_31151d79_66384cuda3std3__45__cpo4cendE
	.align		8
        /*0030*/ 	.dword	_ZN39_INTERNAL_bbc07ed8_4_k_cu_31151d79_66384cuda3std3__441_GLOBAL__N__bbc07ed8_4_k_cu_31151d79_66386ignoreE
	.align		8
        /*0038*/ 	.dword	_ZN39_INTERNAL_bbc07ed8_4_k_cu_31151d79_66384cuda3std3__419piecewise_constructE
	.align		8
        /*0040*/ 	.dword	_ZN39_INTERNAL_bbc07ed8_4_k_cu_31151d79_66384cuda3std3__48in_placeE
	.align		8
        /*0048*/ 	.dword	_ZN39_INTERNAL_bbc07ed8_4_k_cu_31151d79_66384cuda3std6ranges3__45__cpo4swapE
	.align		8
        /*0050*/ 	.dword	_ZN39_INTERNAL_bbc07ed8_4_k_cu_31151d79_66384cuda3std6ranges3__45__cpo9iter_moveE
	.align		8
        /*0058*/ 	.dword	_ZN39_INTERNAL_bbc07ed8_4_k_cu_31151d79_66384cute7productE
	.align		8
        /*0060*/ 	.dword	_ZN39_INTERNAL_bbc07ed8_4_k_cu_31151d79_66384cute1_E
	.align		8
        /*0068*/ 	.dword	$str$22
	.align		8
        /*0070*/ 	.dword	$str$23


//--------------------- .text._ZN7cutlass13device_kernelINS_4gemm6kernel13GemmUniversalIN4cute5tupleIJiiiiEEENS1_10collective13CollectiveMmaINS1_34MainloopSm90TmaGmmaWarpSpecializedILi30ENS5_IJNS4_1CILi2EEENSA_ILi1EEESC_EEENS1_32KernelTmaWarpSpecializedPingpongEEENS5_IJNSA_ILi64EEENSA_ILi176EEENSA_ILi16EEEEEENS_6half_tENS5_IJlSC_lEEESK_SL_NS4_8TiledMMAINS4_8MMA_AtomIJNS4_4SM904GMMA25MMA_64x16x16_F32F16F16_SSILNSP_5MajorE0ELSR_0ELNSP_7ScaleInE1ELSS_1EEEEEENS4_6LayoutINS5_IJSC_SC_SC_EEENS5_IJNSA_ILi0EEESX_SX_EEEEENS5_IJNS4_10UnderscoreES10_S10_EEEEENS4_13SM90_TMA_LOADENS4_14ComposedLayoutINS4_7SwizzleILi1ELi4ELi3EEENS4_18smem_ptr_flag_bitsILi16EEENSV_INS5_IJNSA_ILi8EEESI_EEENS5_IJSI_SC_EEEEEEEvNS4_8identityENS4_23SM90_TMA_LOAD_MULTICASTES1D_vS1E_EENS_8epilogue10collective6detail29Sm90TmaWarpSpecializedAdapterINS1I_15DefaultEpilogueISK_SL_SL_NS1H_6thread17LinearCombinationISK_Li1EffLNS1M_9ScaleType4KindE0ELNS_15FloatRoundStyleE2ESK_EENS1_15EpilogueDefaultEEEEEvvEEEEvNT_6ParamsE --------------------------
	.section	.text._ZN7cutlass13device_kernelINS_4gemm6kernel13GemmUniversalIN4cute5tupleIJiiiiEEENS1_10collective13CollectiveMmaINS1_34MainloopSm90TmaGmmaWarpSpecializedILi30ENS5_IJNS4_1CILi2EEENSA_ILi1EEESC_EEENS1_32KernelTmaWarpSpecializedPingpongEEENS5_IJNSA_ILi64EEENSA_ILi176EEENSA_ILi16EEEEEENS_6half_tENS5_IJlSC_lEEESK_SL_NS4_8TiledMMAINS4_8MMA_AtomIJNS4_4SM904GMMA25MMA_64x16x16_F32F16F16_SSILNSP_5MajorE0ELSR_0ELNSP_7ScaleInE1ELSS_1EEEEEENS4_6LayoutINS5_IJSC_SC_SC_EEENS5_IJNSA_ILi0EEESX_SX_EEEEENS5_IJNS4_10UnderscoreES10_S10_EEEEENS4_13SM90_TMA_LOADENS4_14ComposedLayoutINS4_7SwizzleILi1ELi4ELi3EEENS4_18smem_ptr_flag_bitsILi16EEENSV_INS5_IJNSA_ILi8EEESI_EEENS5_IJSI_SC_EEEEEEEvNS4_8identityENS4_23SM90_TMA_LOAD_MULTICASTES1D_vS1E_EENS_8epilogue10collective6detail29Sm90TmaWarpSpecializedAdapterINS1I_15DefaultEpilogueISK_SL_SL_NS1H_6thread17LinearCombinationISK_Li1EffLNS1M_9ScaleType4KindE0ELNS_15FloatRoundStyleE2ESK_EENS1_15EpilogueDefaultEEEEEvvEEEEvNT_6ParamsE,"ax",@progbits
	.align	128
.text._ZN7cutlass13device_kernelINS_4gemm6kernel13GemmUniversalIN4cute5tupleIJiiiiEEENS1_10collective13CollectiveMmaINS1_34MainloopSm90TmaGmmaWarpSpecializedILi30ENS5_IJNS4_1CILi2EEENSA_ILi1EEESC_EEENS1_32KernelTmaWarpSpecializedPingpongEEENS5_IJNSA_ILi64EEENSA_ILi176EEENSA_ILi16EEEEEENS_6half_tENS5_IJlSC_lEEESK_SL_NS4_8TiledMMAINS4_8MMA_AtomIJNS4_4SM904GMMA25MMA_64x16x16_F32F16F16_SSILNSP_5MajorE0ELSR_0ELNSP_7ScaleInE1ELSS_1EEEEEENS4_6LayoutINS5_IJSC_SC_SC_EEENS5_IJNSA_ILi0EEESX_SX_EEEEENS5_IJNS4_10UnderscoreES10_S10_EEEEENS4_13SM90_TMA_LOADENS4_14ComposedLayoutINS4_7SwizzleILi1ELi4ELi3EEENS4_18smem_ptr_flag_bitsILi16EEENSV_INS5_IJNSA_ILi8EEESI_EEENS5_IJSI_SC_EEEEEEEvNS4_8identityENS4_23SM90_TMA_LOAD_MULTICASTES1D_vS1E_EENS_8epilogue10collective6detail29Sm90TmaWarpSpecializedAdapterINS1I_15DefaultEpilogueISK_SL_SL_NS1H_6thread17LinearCombinationISK_Li1EffLNS1M_9ScaleType4KindE0ELNS_15FloatRoundStyleE2ESK_EENS1_15EpilogueDefaultEEEEEvvEEEEvNT_6ParamsE:
        .type           _ZN7cutlass13device_kernelINS_4gemm6kernel13GemmUniversalIN4cute5tupleIJiiiiEEENS1_10collective13CollectiveMmaINS1_34MainloopSm90TmaGmmaWarpSpecializedILi30ENS5_IJNS4_1CILi2EEENSA_ILi1EEESC_EEENS1_32KernelTmaWarpSpecializedPingpongEEENS5_IJNSA_ILi64EEENSA_ILi176EEENSA_ILi16EEEEEENS_6half_tENS5_IJlSC_lEEESK_SL_NS4_8TiledMMAINS4_8MMA_AtomIJNS4_4SM904GMMA25MMA_64x16x16_F32F16F16_SSILNSP_5MajorE0ELSR_0ELNSP_7ScaleInE1ELSS_1EEEEEENS4_6LayoutINS5_IJSC_SC_SC_EEENS5_IJNSA_ILi0EEESX_SX_EEEEENS5_IJNS4_10UnderscoreES10_S10_EEEEENS4_13SM90_TMA_LOADENS4_14ComposedLayoutINS4_7SwizzleILi1ELi4ELi3EEENS4_18smem_ptr_flag_bitsILi16EEENSV_INS5_IJNSA_ILi8EEESI_EEENS5_IJSI_SC_EEEEEEEvNS4_8identityENS4_23SM90_TMA_LOAD_MULTICASTES1D_vS1E_EENS_8epilogue10collective6detail29Sm90TmaWarpSpecializedAdapterINS1I_15DefaultEpilogueISK_SL_SL_NS1H_6thread17LinearCombinationISK_Li1EffLNS1M_9ScaleType4KindE0ELNS_15FloatRoundStyleE2ESK_EENS1_15EpilogueDefaultEEEEEvvEEEEvNT_6ParamsE,@function
        .size           _ZN7cutlass13device_kernelINS_4gemm6kernel13GemmUniversalIN4cute5tupleIJiiiiEEENS1_10collective13CollectiveMmaINS1_34MainloopSm90TmaGmmaWarpSpecializedILi30ENS5_IJNS4_1CILi2EEENSA_ILi1EEESC_EEENS1_32KernelTmaWarpSpecializedPingpongEEENS5_IJNSA_ILi64EEENSA_ILi176EEENSA_ILi16EEEEEENS_6half_tENS5_IJlSC_lEEESK_SL_NS4_8TiledMMAINS4_8MMA_AtomIJNS4_4SM904GMMA25MMA_64x16x16_F32F16F16_SSILNSP_5MajorE0ELSR_0ELNSP_7ScaleInE1ELSS_1EEEEEENS4_6LayoutINS5_IJSC_SC_SC_EEENS5_IJNSA_ILi0EEESX_SX_EEEEENS5_IJNS4_10UnderscoreES10_S10_EEEEENS4_13SM90_TMA_LOADENS4_14ComposedLayoutINS4_7SwizzleILi1ELi4ELi3EEENS4_18smem_ptr_flag_bitsILi16EEENSV_INS5_IJNSA_ILi8EEESI_EEENS5_IJSI_SC_EEEEEEEvNS4_8identityENS4_23SM90_TMA_LOAD_MULTICASTES1D_vS1E_EENS_8epilogue10collective6detail29Sm90TmaWarpSpecializedAdapterINS1I_15DefaultEpilogueISK_SL_SL_NS1H_6thread17LinearCombinationISK_Li1EffLNS1M_9ScaleType4KindE0ELNS_15FloatRoundStyleE2ESK_EENS1_15EpilogueDefaultEEEEEvvEEEEvNT_6ParamsE,(.L_x_302 - _ZN7cutlass13device_kernelINS_4gemm6kernel13GemmUniversalIN4cute5tupleIJiiiiEEENS1_10collective13CollectiveMmaINS1_34MainloopSm90TmaGmmaWarpSpecializedILi30ENS5_IJNS4_1CILi2EEENSA_ILi1EEESC_EEENS1_32KernelTmaWarpSpecializedPingpongEEENS5_IJNSA_ILi64EEENSA_ILi176EEENSA_ILi16EEEEEENS_6half_tENS5_IJlSC_lEEESK_SL_NS4_8TiledMMAINS4_8MMA_AtomIJNS4_4SM904GMMA25MMA_64x16x16_F32F16F16_SSILNSP_5MajorE0ELSR_0ELNSP_7ScaleInE1ELSS_1EEEEEENS4_6LayoutINS5_IJSC_SC_SC_EEENS5_IJNSA_ILi0EEESX_SX_EEEEENS5_IJNS4_10UnderscoreES10_S10_EEEEENS4_13SM90_TMA_LOADENS4_14ComposedLayoutINS4_7SwizzleILi1ELi4ELi3EEENS4_18smem_ptr_flag_bitsILi16EEENSV_INS5_IJNSA_ILi8EEESI_EEENS5_IJSI_SC_EEEEEEEvNS4_8identityENS4_23SM90_TMA_LOAD_MULTICASTES1D_vS1E_EENS_8epilogue10collective6detail29Sm90TmaWarpSpecializedAdapterINS1I_15DefaultEpilogueISK_SL_SL_NS1H_6thread17LinearCombinationISK_Li1EffLNS1M_9ScaleType4KindE0ELNS_15FloatRoundStyleE2ESK_EENS1_15EpilogueDefaultEEEEEvvEEEEvNT_6ParamsE)
        .other          _ZN7cutlass13device_kernelINS_4gemm6kernel13GemmUniversalIN4cute5tupleIJiiiiEEENS1_10collective13CollectiveMmaINS1_34MainloopSm90TmaGmmaWarpSpecializedILi30ENS5_IJNS4_1CILi2EEENSA_ILi1EEESC_EEENS1_32KernelTmaWarpSpecializedPingpongEEENS5_IJNSA_ILi64EEENSA_ILi176EEENSA_ILi16EEEEEENS_6half_tENS5_IJlSC_lEEESK_SL_NS4_8TiledMMAINS4_8MMA_AtomIJNS4_4SM904GMMA25MMA_64x16x16_F32F16F16_SSILNSP_5MajorE0ELSR_0ELNSP_7ScaleInE1ELSS_1EEEEEENS4_6LayoutINS5_IJSC_SC_SC_EEENS5_IJNSA_ILi0EEESX_SX_EEEEENS5_IJNS4_10UnderscoreES10_S10_EEEEENS4_13SM90_TMA_LOADENS4_14ComposedLayoutINS4_7SwizzleILi1ELi4ELi3EEENS4_18smem_ptr_flag_bitsILi16EEENSV_INS5_IJNSA_ILi8EEESI_EEENS5_IJSI_SC_EEEEEEEvNS4_8identityENS4_23SM90_TMA_LOAD_MULTICASTES1D_vS1E_EENS_8epilogue10collective6detail29Sm90TmaWarpSpecializedAdapterINS1I_15DefaultEpilogueISK_SL_SL_NS1H_6thread17LinearCombinationISK_Li1EffLNS1M_9ScaleType4KindE0ELNS_15FloatRoundStyleE2ESK_EENS1_15EpilogueDefaultEEEEEvvEEEEvNT_6ParamsE,@"STO_CUDA_ENTRY STV_DEFAULT"
_ZN7cutlass13device_kernelINS_4gemm6kernel13GemmUniversalIN4cute5tupleIJiiiiEEENS1_10collective13CollectiveMmaINS1_34MainloopSm90TmaGmmaWarpSpecializedILi30ENS5_IJNS4_1CILi2EEENSA_ILi1EEESC_EEENS1_32KernelTmaWarpSpecializedPingpongEEENS5_IJNSA_ILi64EEENSA_ILi176EEENSA_ILi16EEEEEENS_6half_tENS5_IJlSC_lEEESK_SL_NS4_8TiledMMAINS4_8MMA_AtomIJNS4_4SM904GMMA25MMA_64x16x16_F32F16F16_SSILNSP_5MajorE0ELSR_0ELNSP_7ScaleInE1ELSS_1EEEEEENS4_6LayoutINS5_IJSC_SC_SC_EEENS5_IJNSA_ILi0EEESX_SX_EEEEENS5_IJNS4_10UnderscoreES10_S10_EEEEENS4_13SM90_TMA_LOADENS4_14ComposedLayoutINS4_7SwizzleILi1ELi4ELi3EEENS4_18smem_ptr_flag_bitsILi16EEENSV_INS5_IJNSA_ILi8EEESI_EEENS5_IJSI_SC_EEEEEEEvNS4_8identityENS4_23SM90_TMA_LOAD_MULTICASTES1D_vS1E_EENS_8epilogue10collective6detail29Sm90TmaWarpSpecializedAdapterINS1I_15DefaultEpilogueISK_SL_SL_NS1H_6thread17LinearCombinationISK_Li1EffLNS1M_9ScaleType4KindE0ELNS_15FloatRoundStyleE2ESK_EENS1_15EpilogueDefaultEEEEEvvEEEEvNT_6ParamsE:
[----:B------:R-:W0:Y:S02]  /*0000*/  LDC R1, c[0x0][0x28] ;  /* 0x00000a00ff017b82 */ /* 0x000e240000000800 */
[----:B0-----:R-:W-:Y:S01]  /*0010*/  VIADD R1, R1, 0xfffffff8 ;  /* 0xfffffff801017836 */ /* 0x001fe20000000000 */
[----:B------:R-:W0:Y:S01]  /*0020*/  S2R R4, SR_TID.X ;  /* 0x0000000000047919 */ /* 0x000e220000002100 */
[----:B------:R-:W-:Y:S01]  /*0030*/  ELECT P0, URZ, PT ;  /* 0x00000000003f782f */ /* 0x000fe20003800000 */
[----:B------:R-:W-:Y:S01]  /*0040*/  BSSY B0, `(.L_x_0) ;  /* 0x000000f000007945 */ /* 0x000fe20003800000 */
[--C-:B0-----:R-:W-:Y:S02]  /*0050*/  SHF.R.U32.HI R2, RZ, 0x5, R4.reuse ;  /* 0x00000005ff027819 */ /* 0x101fe40000011604 */
[----:B------:R-:W-:-:S03]  /*0060*/  SHF.R.U32.HI R7, RZ, 0x7, R4 ;  /* 0x00000007ff077819 */ /* 0x000fc60000011604 */
[----:B------:R-:W0:Y:S04]  /*0070*/  SHFL.IDX PT, R5, R2, RZ, 0x1f ;  /* 0x00001fff02057589 */ /* 0x000e2800000e0000 */
[----:B------:R1:W2:Y:S01]  /*0080*/  SHFL.IDX PT, R10, R7, RZ, 0x1f ;  /* 0x00001fff070a7589 */ /* 0x0002a200000e0000 */
[----:B0-----:R-:W-:-:S13]  /*0090*/  ISETP.NE.OR P0, PT, R5, RZ, !P0 ;  /* 0x000000ff0500720c */ /* 0x001fda0004705670 */
[----:B-12---:R-:W-:Y:S05]  /*00a0*/  @P0 BRA `(.L_x_1) ;  /* 0x0000000000200947 */ /* 0x006fea0003800000 */
[----:B------:R-:W-:Y:S02]  /*00b0*/  ULDC.64 UR4, c[0x0][0x198] ;  /* 0x0000660000047ab9 */ /* 0x000fe40000000a00 */
[----:B------:R-:W-:Y:S02]  /*00c0*/  UIADD3 UR6, UP0, UR4, 0xf0, URZ ;  /* 0x000000f004067890 */ /* 0x000fe4000ff1e03f */
[----:B------:R-:W-:Y:S02]  /*00d0*/  UIADD3 UR4, UP1, UR4, 0x1f0, URZ ;  /* 0x000001f004047890 */ /* 0x000fe4000ff3e03f */
[----:B------:R-:W-:Y:S02]  /*00e0*/  UIADD3.X UR7, URZ, UR5, URZ, UP0, !UPT ;  /* 0x000000053f077290 */ /* 0x000fe400087fe43f */
[----:B------:R-:W-:-:S07]  /*00f0*/  UIADD3.X UR5, URZ, UR5, URZ, UP1, !UPT ;  /* 0x000000053f057290 */ /* 0x000fce0008ffe43f */
[----:B------:R0:W-:Y:S02]  /*0100*/  UTMACCTL.PF [UR6] ;  /* 0x00000000060079b9 */ /* 0x0001e40008040000 */
[----:B------:R0:W-:Y:S02]  /*0110*/  UTMACCTL.PF [UR4] ;  /* 0x00000000040079b9 */ /* 0x0001e40008040000 */
[----:B0-----:R-:W-:Y:S01]  /*0120*/  NOP ;  /* 0x0000000000007918 */ /* 0x001fe20000000000 */
.L_x_1:
[----:B------:R-:W-:Y:S05]  /*0130*/  BSYNC B0 ;  /* 0x0000000000007941 */ /* 0x000fea0003800000 */
.L_x_0:
[----:B------:R-:W0:Y:S01]  /*0140*/  SHFL.IDX PT, R8, R2, RZ, 0x1f ;  /* 0x00001fff02087589 */ /* 0x000e2200000e0000 */
[----:B------:R-:W-:-:S04]  /*0150*/  SHF.R.S32.HI R3, RZ, 0x1f, R4 ;  /* 0x0000001fff037819 */ /* 0x000fc80000011404 */
[----:B------:R-:W-:Y:S02]  /*0160*/  LEA.HI R3, R3, R4, RZ, 0x7 ;  /* 0x0000000403037211 */ /* 0x000fe400078f38ff */
[----:B0-----:R-:W-:-:S13]  /*0170*/  ISETP.NE.AND P0, PT, R8, RZ, PT ;  /* 0x000000ff0800720c */ /* 0x001fda0003f05270 */
[----:B------:R-:W-:Y:S05]  /*0180*/  @P0 BRA `(.L_x_2) ;  /* 0x0000000400340947 */ /* 0x000fea0003800000 */
[----:B------:R-:W-:Y:S01]  /*0190*/  ELECT P0, URZ, PT ;  /* 0x00000000003f782f */ /* 0x000fe20003800000 */
[----:B------:R-:W-:-:S12]  /*01a0*/  BSSY B0, `(.L_x_2) ;  /* 0x000004b000007945 */ /* 0x000fd80003800000 */
[----:B------:R-:W-:Y:S05]  /*01b0*/  @!P0 BRA `(.L_x_3) ;  /* 0x0000000400248947 */ /* 0x000fea0003800000 */
[----:B------:R-:W0:Y:S01]  /*01c0*/  S2UR UR8, SR_CgaCtaId ;  /* 0x00000000000879c3 */ /* 0x000e220000008800 */
[----:B------:R-:W-:Y:S01]  /*01d0*/  UMOV UR4, 0x400 ;  /* 0x0000040000047882 */ /* 0x000fe20000000000 */
[----:B------:R-:W-:Y:S01]  /*01e0*/  UMOV UR5, 0x1 ;  /* 0x0000000100057882 */ /* 0x000fe20000000000 */
[----:B------:R-:W-:Y:S02]  /*01f0*/  UMOV UR6, 0x2 ;  /* 0x0000000200067882 */ /* 0x000fe40000000000 */
[----:B------:R-:W-:-:S04]  /*0200*/  UIADD3 UR6, -UR6, 0x100000, URZ ;  /* 0x0010000006067890 */ /* 0x000fc8000fffe13f */
[----:B------:R-:W-:Y:S02]  /*0210*/  USHF.L.U32 UR7, UR6, 0xb, URZ ;  /* 0x0000000b06077899 */ /* 0x000fe4000800063f */
[----:B------:R-:W-:Y:S02]  /*0220*/  USHF.L.U32 UR6, UR6, 0x1, URZ ;  /* 0x0000000106067899 */ /* 0x000fe4000800063f */
[----:B0-----:R-:W-:Y:S02]  /*0230*/  ULEA UR8, UR8, UR4, 0x18 ;  /* 0x0000000408087291 */ /* 0x001fe4000f8ec03f */
[----:B------:R-:W-:-:S04]  /*0240*/  UIADD3 UR4, -UR5, 0x100000, URZ ;  /* 0x0010000005047890 */ /* 0x000fc8000fffe13f */
[----:B------:R-:W-:Y:S02]  /*0250*/  USHF.L.U32 UR5, UR4, 0xb, URZ ;  /* 0x0000000b04057899 */ /* 0x000fe4000800063f */
[----:B------:R-:W-:Y:S01]  /*0260*/  USHF.L.U32 UR4, UR4, 0x1, URZ ;  /* 0x0000000104047899 */ /* 0x000fe2000800063f */
[----:B------:R-:W0:Y:S11]  /*0270*/  FENCE.VIEW.ASYNC.S ;  /* 0x00000000000073c6 */ /* 0x000e360000000000 */
[----:B0-----:R0:W1:Y:S01]  /*0280*/  SYNCS.EXCH.64 URZ, [UR8], UR4 ;  /* 0x00000004083f75b2 */ /* 0x0010620008000100 */
[----:B------:R0:W2:Y:S01]  /*0290*/  SYNCS.EXCH.64 URZ, [UR8+0xf0], UR6 ;  /* 0x0000f006083f75b2 */ /* 0x0000a20008000100 */
[----:B------:R0:W3:Y:S01]  /*02a0*/  SYNCS.EXCH.64 URZ, [UR8+0x8], UR4 ;  /* 0x00000804083f75b2 */ /* 0x0000e20008000100 */
[----:B------:R0:W4:Y:S01]  /*02b0*/  SYNCS.EXCH.64 URZ, [UR8+0xf8], UR6 ;  /* 0x0000f806083f75b2 */ /* 0x0001220008000100 */
[----:B------:R0:W0:Y:S01]  /*02c0*/  SYNCS.EXCH.64 URZ, [UR8+0x10], UR4 ;  /* 0x00001004083f75b2 */ /* 0x0000220008000100 */
        /* <DEDUP_REMOVED lines=55> */
[----:B-1234-:R-:W-:Y:S01]  /*0640*/  NOP ;  /* 0x0000000000007918 */ /* 0x01efe20000000000 */
.L_x_3:
[----:B0-----:R-:W-:Y:S05]  /*0650*/  BSYNC B0 ;  /* 0x0000000000007941 */ /* 0x001fea0003800000 */
.L_x_2:
[----:B------:R-:W0:Y:S01]  /*0660*/  SHFL.IDX PT, R13, R2, RZ, 0x1f ;  /* 0x00001fff020d7589 */ /* 0x000e2200000e0000 */
[----:B------:R-:W1:Y:S01]  /*0670*/  S2UR UR12, SR_CTAID.X ;  /* 0x00000000000c79c3 */ /* 0x000e620000002500 */
[----:B------:R-:W-:Y:S02]  /*0680*/  LOP3.LUT R3, R3, 0xffffff80, RZ, 0xc0, !PT ;  /* 0xffffff8003037812 */ /* 0x000fe400078ec0ff */
[----:B------:R-:W-:Y:S01]  /*0690*/  ELECT P0, URZ, PT ;  /* 0x00000000003f782f */ /* 0x000fe20003800000 */
[----:B------:R2:W3:Y:S01]  /*06a0*/  SHFL.IDX PT, R12, R2, RZ, 0x1f ;  /* 0x00001fff020c7589 */ /* 0x0004e200000e0000 */
[----:B------:R-:W-:Y:S01]  /*06b0*/  ELECT P1, URZ, PT ;  /* 0x00000000003f782f */ /* 0x000fe20003820000 */
[----:B------:R-:W-:Y:S01]  /*06c0*/  NOP ;  /* 0x0000000000007918 */ /* 0x000fe20000000000 */
[----:B------:R-:W-:Y:S01]  /*06d0*/  IMAD.IADD R3, R4, 0x1, -R3 ;  /* 0x0000000104037824 */ /* 0x000fe200078e0a03 */
[----:B------:R-:W4:Y:S01]  /*06e0*/  S2R R6, SR_CTAID.Y ;  /* 0x0000000000067919 */ /* 0x000f220000002600 */
[----:B------:R-:W-:Y:S01]  /*06f0*/  ULDC UR4, c[0x0][0x150] ;  /* 0x0000540000047ab9 */ /* 0x000fe20000000800 */
[----:B------:R-:W5:Y:S01]  /*0700*/  LDC R14, c[0x0][0x144] ;  /* 0x00005100ff0e7b82 */ /* 0x000f620000000800 */
[----:B------:R-:W-:Y:S01]  /*0710*/  UMOV UR11, 0x80 ;  /* 0x00000080000b7882 */ /* 0x000fe20000000000 */
[----:B------:R-:W-:Y:S01]  /*0720*/  SHF.R.S32.HI R0, RZ, 0x1f, R3 ;  /* 0x0000001fff007819 */ /* 0x000fe20000011403 */
[----:B------:R-:W-:Y:S01]  /*0730*/  NOP ;  /* 0x0000000000007918 */ /* 0x000fe20000000000 */
[C---:B------:R-:W-:Y:S01]  /*0740*/  VIADD R35, R10.reuse, 0xffffffff ;  /* 0xffffffff0a237836 */ /* 0x040fe20000000000 */
[----:B------:R-:W-:Y:S01]  /*0750*/  ISETP.NE.AND P4, PT, R10, RZ, PT ;  /* 0x000000ff0a00720c */ /* 0x000fe20003f85270 */
[----:B------:R-:W-:Y:S01]  /*0760*/  IMAD.MOV.U32 R113, RZ, RZ, 0x1 ;  /* 0x00000001ff717424 */ /* 0x000fe200078e00ff */
[----:B------:R-:W-:Y:S01]  /*0770*/  LEA.HI R9, R0, R3, RZ, 0x3 ;  /* 0x0000000300097211 */ /* 0x000fe200078f18ff */
[----:B------:R-:W5:Y:S01]  /*0780*/  LDC R15, c[0x0][0x140] ;  /* 0x00005000ff0f7b82 */ /* 0x000f620000000800 */
[----:B------:R-:W-:-:S02]  /*0790*/  ISETP.GE.U32.AND P6, PT, R35, 0x2, PT ;  /* 0x000000022300780c */ /* 0x000fc40003fc6070 */
[--C-:B------:R-:W-:Y:S02]  /*07a0*/  SHF.R.S32.HI R11, RZ, 0x3, R9.reuse ;  /* 0x00000003ff0b7819 */ /* 0x100fe40000011409 */
[----:B--2---:R-:W-:Y:S02]  /*07b0*/  SHF.R.S32.HI R2, RZ, 0x1f, R9 ;  /* 0x0000001fff027819 */ /* 0x004fe40000011409 */
[----:B------:R-:W-:Y:S01]  /*07c0*/  SHF.R.S32.HI R9, RZ, 0x1f, R8 ;  /* 0x0000001fff097819 */ /* 0x000fe20000011408 */
[----:B------:R-:W2:Y:S01]  /*07d0*/  LDC R25, c[0x0][0x148] ;  /* 0x00005200ff197b82 */ /* 0x000ea20000000800 */
[----:B0-----:R-:W-:Y:S02]  /*07e0*/  ISETP.NE.OR P0, PT, R13, RZ, !P0 ;  /* 0x000000ff0d00720c */ /* 0x001fe40004705670 */
[----:B-1----:R-:W-:Y:S02]  /*07f0*/  I2FP.F32.U32 R13, UR12 ;  /* 0x0000000c000d7c45 */ /* 0x002fe40008201000 */
[----:B------:R-:W-:-:S02]  /*0800*/  LEA.HI R2, R2, R11, RZ, 0x2 ;  /* 0x0000000b02027211 */ /* 0x000fc400078f10ff */
[----:B------:R-:W-:Y:S01]  /*0810*/  LEA.HI R9, R9, R8, RZ, 0x2 ;  /* 0x0000000809097211 */ /* 0x000fe200078f10ff */
[----:B------:R-:W-:Y:S01]  /*0820*/  FMUL R13, R13, UR4 ;  /* 0x000000040d0d7c20 */ /* 0x000fe20008400000 */
[----:B---3--:R-:W-:Y:S01]  /*0830*/  ISETP.NE.OR P1, PT, R12, RZ, !P1 ;  /* 0x000000ff0c00720c */ /* 0x008fe20004f25670 */
[----:B------:R-:W-:Y:S01]  /*0840*/  ULDC UR4, c[0x0][0x154] ;  /* 0x0000550000047ab9 */ /* 0x000fe20000000800 */
[----:B------:R-:W-:Y:S02]  /*0850*/  LOP3.LUT R12, R2, 0xfffffffc, RZ, 0xc0, !PT ;  /* 0xfffffffc020c7812 */ /* 0x000fe400078ec0ff */
[----:B------:R-:W-:Y:S01]  /*0860*/  LOP3.LUT R9, R9, 0x3ffffffc, RZ, 0xc0, !PT ;  /* 0x3ffffffc09097812 */ /* 0x000fe200078ec0ff */
[----:B------:R-:W0:Y:S01]  /*0870*/  F2I.U32.TRUNC.NTZ R13, R13 ;  /* 0x0000000d000d7305 */ /* 0x000e22000020f000 */
[----:B------:R-:W-:Y:S01]  /*0880*/  SHF.R.S32.HI R2, RZ, 0x1f, R5 ;  /* 0x0000001fff027819 */ /* 0x000fe20000011405 */
[----:B------:R-:W-:Y:S01]  /*0890*/  IMAD.IADD R12, R11, 0x1, -R12 ;  /* 0x000000010b0c7824 */ /* 0x000fe200078e0a0c */
[----:B------:R-:W-:Y:S01]  /*08a0*/  VOTEU.ALL UP1, P0 ;  /* 0x00000000003f7886 */ /* 0x000fe20000020000 */
[----:B------:R-:W-:Y:S01]  /*08b0*/  IMAD.IADD R9, R8, 0x1, -R9 ;  /* 0x0000000108097824 */ /* 0x000fe200078e0a09 */
[----:B------:R-:W-:Y:S01]  /*08c0*/  LEA.HI R2, R2, R5, RZ, 0x2 ;  /* 0x0000000502027211 */ /* 0x000fe200078f10ff */
[----:B------:R-:W-:Y:S01]  /*08d0*/  VOTEU.ALL UP0, P0 ;  /* 0x00000000003f7886 */ /* 0x000fe20000000000 */
[----:B----4-:R-:W-:Y:S01]  /*08e0*/  I2FP.F32.U32 R8, R6 ;  /* 0x0000000600087245 */ /* 0x010fe20000201000 */
[----:B------:R-:W-:Y:S01]  /*08f0*/  IMAD R9, R9, 0x4, R12 ;  /* 0x0000000409097824 */ /* 0x000fe200078e020c */
[----:B------:R-:W-:Y:S01]  /*0900*/  LOP3.LUT R2, R2, 0xfffffffc, RZ, 0xc0, !PT ;  /* 0xfffffffc02027812 */ /* 0x000fe200078ec0ff */
[----:B------:R-:W-:Y:S01]  /*0910*/  VOTEU.ALL UP2, P1 ;  /* 0x00000000003f7886 */ /* 0x000fe20000840000 */
[----:B------:R-:W1:Y:S01]  /*0920*/  @!UP1 S2UR UR7, SR_CgaCtaId ;  /* 0x00000000000799c3 */ /* 0x000e620000008800 */
[----:B------:R-:W-:Y:S01]  /*0930*/  FMUL R8, R8, UR4 ;  /* 0x0000000408087c20 */ /* 0x000fe20008400000 */
[----:B------:R-:W-:Y:S01]  /*0940*/  IMAD.SHL.U32 R112, R9, 0x4, RZ ;  /* 0x0000000409707824 */ /* 0x000fe200078e00ff */
[----:B------:R-:W-:Y:S01]  /*0950*/  UMOV UR4, 0x20 ;  /* 0x0000002000047882 */ /* 0x000fe20000000000 */
[----:B------:R-:W-:Y:S01]  /*0960*/  IMAD.IADD R5, R5, 0x1, -R2 ;  /* 0x0000000105057824 */ /* 0x000fe200078e0a02 */
[----:B------:R-:W-:Y:S01]  /*0970*/  LEA.HI R2, R9, R9, RZ, 0x1 ;  /* 0x0000000909027211 */ /* 0x000fe200078f08ff */
[----:B0-----:R-:W-:Y:S01]  /*0980*/  IMAD.MOV R13, RZ, RZ, -R13 ;  /* 0x000000ffff0d7224 */ /* 0x001fe200078e0a0d */
[----:B------:R-:W0:Y:S01]  /*0990*/  F2I.U32.TRUNC.NTZ R8, R8 ;  /* 0x0000000800087305 */ /* 0x000e22000020f000 */
[----:B------:R-:W3:Y:S01]  /*09a0*/  @!UP2 S2UR UR10, SR_CgaCtaId ;  /* 0x00000000000aa9c3 */ /* 0x000ee20000008800 */
[----:B------:R-:W-:Y:S01]  /*09b0*/  LOP3.LUT R2, R2, 0xfffffffe, RZ, 0xc0, !PT ;  /* 0xfffffffe02027812 */ /* 0x000fe200078ec0ff */
[----:B-----5:R-:W-:Y:S01]  /*09c0*/  IMAD R21, R14, R13, UR12 ;  /* 0x0000000c0e157e24 */ /* 0x020fe2000f8e020d */
[----:B------:R-:W-:Y:S01]  /*09d0*/  @!UP1 UMOV UR6, 0x400 ;  /* 0x0000040000069882 */ /* 0x000fe20000000000 */
[----:B------:R-:W-:-:S04]  /*09e0*/  @!UP1 UIADD3 UR4, -UR4, 0x100000, URZ ;  /* 0x0010000004049890 */ /* 0x000fc8000fffe13f */
[----:B------:R-:W-:Y:S02]  /*09f0*/  @!UP1 USHF.L.U32 UR5, UR4, 0xb, URZ ;  /* 0x0000000b04059899 */ /* 0x000fe4000800063f */
[----:B------:R-:W-:Y:S01]  /*0a00*/  @!UP1 USHF.L.U32 UR4, UR4, 0x1, URZ ;  /* 0x0000000104049899 */ /* 0x000fe2000800063f */
[C---:B------:R-:W-:Y:S01]  /*0a10*/  LOP3.LUT R112, R9.reuse, 0xc, R112, 0x78, !PT ;  /* 0x0000000c09707812 */ /* 0x040fe200078e7870 */
[----:B------:R-:W-:Y:S01]  /*0a20*/  IMAD.IADD R2, R9, 0x1, -R2 ;  /* 0x0000000109027824 */ /* 0x000fe200078e0a02 */
[----:B------:R-:W-:Y:S01]  /*0a30*/  @!UP2 UMOV UR9, 0x400 ;  /* 0x000004000009a882 */ /* 0x000fe20000000000 */
[----:B------:R-:W-:Y:S01]  /*0a40*/  VOTEU.ALL UP3, P1 ;  /* 0x00000000003f7886 */ /* 0x000fe20000860000 */
[----:B------:R-:W-:Y:S01]  /*0a50*/  VOTEU.ALL UP4, P1 ;  /* 0x00000000003f7886 */ /* 0x000fe20000880000 */
[----:B------:R-:W-:Y:S01]  /*0a60*/  VOTEU.ALL UP5, P1 ;  /* 0x00000000003f7886 */ /* 0x000fe200008a0000 */
[----:B------:R-:W-:Y:S01]  /*0a70*/  ISETP.NE.AND P3, PT, R2, R21, PT ;  /* 0x000000150200720c */ /* 0x000fe20003f65270 */
[----:B------:R4:W4:Y:S01]  /*0a80*/  SHFL.IDX PT, R14, R7, RZ, 0x1f ;  /* 0x00001fff070e7589 */ /* 0x00092200000e0000 */
[----:B------:R-:W-:Y:S01]  /*0a90*/  ISETP.EQ.U32.AND P2, PT, R15, 0x1, PT ;  /* 0x000000010f00780c */ /* 0x000fe20003f42070 */
[----:B0-----:R-:W-:Y:S01]  /*0aa0*/  IMAD.MOV R20, RZ, RZ, -R8 ;  /* 0x000000ffff147224 */ /* 0x001fe200078e0a08 */
[----:B-1----:R-:W-:-:S02]  /*0ab0*/  @!UP1 ULEA UR8, UR7, UR6, 0x18 ;  /* 0x0000000607089291 */ /* 0x002fc4000f8ec03f */
[----:B------:R-:W-:-:S04]  /*0ac0*/  @!UP2 UIADD3 UR6, -UR11, 0x100000, URZ ;  /* 0x001000000b06a890 */ /* 0x000fc8000fffe13f */
[----:B------:R-:W-:Y:S02]  /*0ad0*/  @!UP2 USHF.L.U32 UR7, UR6, 0xb, URZ ;  /* 0x0000000b0607a899 */ /* 0x000fe4000800063f */
[----:B------:R-:W-:Y:S01]  /*0ae0*/  @!UP2 USHF.L.U32 UR6, UR6, 0x1, URZ ;  /* 0x000000010606a899 */ /* 0x000fe2000800063f */
[----:B--2---:R-:W-:Y:S01]  /*0af0*/  IMAD R9, R25, R20, R6 ;  /* 0x0000001419097224 */ /* 0x004fe200078e0206 */
[----:B------:R-:W-:Y:S01]  /*0b00*/  VOTEU.ALL UP1, P0 ;  /* 0x00000000003f7886 */ /* 0x000fe20000020000 */
[----:B------:R-:W-:Y:S01]  /*0b10*/  LOP3.LUT P0, RZ, R3, 0x7, RZ, 0xc0, !PT ;  /* 0x0000000703ff7812 */ /* 0x000fe2000780c0ff */
[----:B---3--:R-:W-:Y:S01]  /*0b20*/  @!UP2 ULEA UR9, UR10, UR9, 0x18 ;  /* 0x000000090a09a291 */ /* 0x008fe2000f8ec03f */
[----:B------:R-:W-:Y:S01]  /*0b30*/  @P3 LEA.HI R2, R112, R112, RZ, 0x1 ;  /* 0x0000007070023211 */ /* 0x000fe200078f08ff */
[----:B------:R-:W-:Y:S01]  /*0b40*/  VOTEU.ALL UP2, P1 ;  /* 0x00000000003f7886 */ /* 0x000fe20000840000 */
[----:B------:R-:W-:Y:S01]  /*0b50*/  ISETP.NE.AND P1, PT, R5, 0x3, PT ;  /* 0x000000030500780c */ /* 0x000fe20003f25270 */
[----:B------:R-:W0:Y:S02]  /*0b60*/  FENCE.VIEW.ASYNC.S ;  /* 0x00000000000073c6 */ /* 0x000e240000000000 */
[----:B0-----:R0:W1:Y:S01]  /*0b70*/  @!UP0 SYNCS.EXCH.64 URZ, [UR8+0x210], UR4 ;  /* 0x00021004083f85b2 */ /* 0x0010620008000100 */
[----:B------:R-:W-:-:S02]  /*0b80*/  @P3 SHF.R.S32.HI R2, RZ, 0x1, R2 ;  /* 0x00000001ff023819 */ /* 0x000fc40000011402 */
[----:B------:R-:W-:Y:S02]  /*0b90*/  ISETP.EQ.OR P1, PT, R5, RZ, !P1 ;  /* 0x000000ff0500720c */ /* 0x000fe40004f22670 */
[----:B------:R-:W-:Y:S02]  /*0ba0*/  @P3 ISETP.NE.AND P5, PT, R2, R9, PT ;  /* 0x000000090200320c */ /* 0x000fe40003fa5270 */
[----:B------:R-:W-:Y:S02]  /*0bb0*/  ISETP.LT.U32.AND P0, PT, R112, 0x2, !P0 ;  /* 0x000000027000780c */ /* 0x000fe40004701070 */
[----:B------:R-:W-:Y:S02]  /*0bc0*/  ISETP.EQ.AND P1, PT, R10, RZ, P1 ;  /* 0x000000ff0a00720c */ /* 0x000fe40000f22270 */
[----:B------:R-:W-:Y:S02]  /*0bd0*/  SEL R2, RZ, 0x1, !P0 ;  /* 0x00000001ff027807 */ /* 0x000fe40004000000 */
[----:B------:R-:W-:-:S02]  /*0be0*/  @P3 SEL R113, RZ, 0x1, P5 ;  /* 0x00000001ff713807 */ /* 0x000fc40002800000 */
[----:B------:R-:W-:Y:S01]  /*0bf0*/  SEL R16, RZ, 0x1, !P1 ;  /* 0x00000001ff107807 */ /* 0x000fe20004800000 */
[----:B------:R0:W2:Y:S01]  /*0c00*/  @!UP1 SYNCS.EXCH.64 URZ, [UR8+0x218], UR4 ;  /* 0x00021804083f95b2 */ /* 0x0000a20008000100 */
[----:B------:R-:W-:Y:S01]  /*0c10*/  NOP ;  /* 0x0000000000007918 */ /* 0x000fe20000000000 */
[----:B------:R-:W-:Y:S02]  /*0c20*/  LOP3.LUT R113, R113, R2, RZ, 0xc0, !PT ;  /* 0x0000000271717212 */ /* 0x000fe400078ec0ff */
[----:B------:R-:W-:Y:S01]  /*0c30*/  SEL R16, R16, 0x2, P6 ;  /* 0x0000000210107807 */ /* 0x000fe20003000000 */
[----:B------:R0:W3:Y:S01]  /*0c40*/  @!UP2 SYNCS.EXCH.64 URZ, [UR9+0x1f0], UR6 ;  /* 0x0001f006093fa5b2 */ /* 0x0000e20008000100 */
[----:B------:R0:W0:Y:S01]  /*0c50*/  @!UP3 SYNCS.EXCH.64 URZ, [UR9+0x1f8], UR6 ;  /* 0x0001f806093fb5b2 */ /* 0x0000220008000100 */
[----:B------:R0:W0:Y:S01]  /*0c60*/  @!UP4 SYNCS.EXCH.64 URZ, [UR9+0x200], UR6 ;  /* 0x00020006093fc5b2 */ /* 0x0000220008000100 */
[----:B------:R0:W0:Y:S01]  /*0c70*/  @!UP5 SYNCS.EXCH.64 URZ, [UR9+0x208], UR6 ;  /* 0x00020806093fd5b2 */ /* 0x0000220008000100 */
[----:B------:R-:W-:Y:S01]  /*0c80*/  NOP ;  /* 0x0000000000007918 */ /* 0x000fe20000000000 */
[----:B-1--4-:R-:W-:Y:S05]  /*0c90*/  @!P2 BRA `(.L_x_4) ;  /* 0x000000000008a947 */ /* 0x012fea0003800000 */
[----:B0-23--:R-:W-:Y:S01]  /*0ca0*/  UCGABAR_ARV ;  /* 0x00000000000079c7 */ /* 0x00dfe20008000000 */
[----:B------:R-:W-:Y:S05]  /*0cb0*/  BRA `(.L_x_5) ;  /* 0x0000000000047947 */ /* 0x000fea0003800000 */
.L_x_4:
[----:B0-23--:R-:W-:Y:S01]  /*0cc0*/  NOP ;  /* 0x0000000000007918 */ /* 0x00dfe20000000000 */
.L_x_5:
[----:B------:R-:W-:Y:S01]  /*0cd0*/  ULDC.64 UR4, c[0x0][0x598] ;  /* 0x0001660000047ab9 */ /* 0x000fe20000000a00 */
[----:B------:R-:W-:Y:S01]  /*0ce0*/  ULDC.64 UR36, c[0x0][0x208] ;  /* 0x0000820000247ab9 */ /* 0x000fe20000000a00 */
[----:B------:R-:W-:-:S04]  /*0cf0*/  ISETP.NE.U32.AND P0, PT, RZ, UR4, PT ;  /* 0x00000004ff007c0c */ /* 0x000fc8000bf05070 */
[----:B------:R-:W-:-:S13]  /*0d00*/  ISETP.NE.AND.EX P0, PT, RZ, UR5, PT, P0 ;  /* 0x00000005ff007c0c */ /* 0x000fda000bf05300 */
[----:B------:R-:W-:Y:S05]  /*0d10*/  @!P0 BRA `(.L_x_6) ;  /* 0x00000000001c8947 */ /* 0x000fea0003800000 */
[----:B------:R-:W0:Y:S02]  /*0d20*/  LDC.64 R8, c[0x0][0x598] ;  /* 0x00016600ff087b82 */ /* 0x000e240000000a00 */
[----:B0-----:R-:W2:Y:S02]  /*0d30*/  LDG.E.64 R8, desc[UR36][R8.64] ;  /* 0x0000002408087981 */ /* 0x001ea4000c1e1b00 */
[----:B--2---:R-:W-:-:S04]  /*0d40*/  ISETP.NE.U32.AND P0, PT, R8, RZ, PT ;  /* 0x000000ff0800720c */ /* 0x004fc80003f05070 */
[----:B------:R-:W-:-:S13]  /*0d50*/  ISETP.NE.AND.EX P0, PT, R9, RZ, PT, P0 ;  /* 0x000000ff0900720c */ /* 0x000fda0003f05300 */
[----:B------:R-:W-:Y:S05]  /*0d60*/  @!P0 BRA `(.L_x_6) ;  /* 0x0000000000088947 */ /* 0x000fea0003800000 */
[----:B------:R0:W5:Y:S01]  /*0d70*/  LD.E R114, desc[UR36][R8.64] ;  /* 0x0000002408727980 */ /* 0x000162000c101900 */
[----:B------:R-:W-:Y:S05]  /*0d80*/  BRA `(.L_x_7) ;  /* 0x0000000000247947 */ /* 0x000fea0003800000 */
.L_x_6:
[----:B------:R-:W-:Y:S02]  /*0d90*/  ULDC.64 UR4, c[0x0][0x588] ;  /* 0x0001620000047ab9 */ /* 0x000fe40000000a00 */
[----:B------:R-:W-:-:S04]  /*0da0*/  ISETP.NE.U32.AND P0, PT, RZ, UR4, PT ;  /* 0x00000004ff007c0c */ /* 0x000fc8000bf05070 */
[----:B------:R-:W-:-:S13]  /*0db0*/  ISETP.NE.AND.EX P0, PT, RZ, UR5, PT, P0 ;  /* 0x00000005ff007c0c */ /* 0x000fda000bf05300 */
[----:B------:R-:W-:Y:S05]  /*0dc0*/  @!P0 BRA `(.L_x_8) ;  /* 0x00000000000c8947 */ /* 0x000fea0003800000 */
[----:B------:R-:W0:Y:S02]  /*0dd0*/  LDC.64 R114, c[0x0][0x588] ;  /* 0x00016200ff727b82 */ /* 0x000e240000000a00 */
[----:B0-----:R1:W5:Y:S01]  /*0de0*/  LDG.E R114, desc[UR36][R114.64] ;  /* 0x0000002472727981 */ /* 0x001362000c1e1900 */
[----:B------:R-:W-:Y:S05]  /*0df0*/  BRA `(.L_x_7) ;  /* 0x0000000000087947 */ /* 0x000fea0003800000 */
.L_x_8:
[----:B------:R-:W-:Y:S02]  /*0e00*/  ULDC UR4, c[0x0][0x580] ;  /* 0x0001600000047ab9 */ /* 0x000fe40000000800 */
[----:B------:R-:W-:-:S07]  /*0e10*/  IMAD.U32 R114, RZ, RZ, UR4 ;  /* 0x00000004ff727e24 */ /* 0x000fce000f8e00ff */
.L_x_7:
[----:B------:R-:W-:Y:S02]  /*0e20*/  ULDC.64 UR4, c[0x0][0x5a0] ;  /* 0x0001680000047ab9 */ /* 0x000fe40000000a00 */
[----:B------:R-:W-:-:S04]  /*0e30*/  ISETP.NE.U32.AND P0, PT, RZ, UR4, PT ;  /* 0x00000004ff007c0c */ /* 0x000fc8000bf05070 */
[----:B------:R-:W-:-:S13]  /*0e40*/  ISETP.NE.AND.EX P0, PT, RZ, UR5, PT, P0 ;  /* 0x00000005ff007c0c */ /* 0x000fda000bf05300 */
[----:B------:R-:W-:Y:S05]  /*0e50*/  @!P0 BRA `(.L_x_9) ;  /* 0x00000000001c8947 */ /* 0x000fea0003800000 */
[----:B0-----:R-:W0:Y:S02]  /*0e60*/  LDC.64 R8, c[0x0][0x5a0] ;  /* 0x00016800ff087b82 */ /* 0x001e240000000a00 */
[----:B0-----:R-:W2:Y:S02]  /*0e70*/  LDG.E.64 R8, desc[UR36][R8.64] ;  /* 0x0000002408087981 */ /* 0x001ea4000c1e1b00 */
[----:B--2---:R-:W-:-:S04]  /*0e80*/  ISETP.NE.U32.AND P0, PT, R8, RZ, PT ;  /* 0x000000ff0800720c */ /* 0x004fc80003f05070 */
[----:B------:R-:W-:-:S13]  /*0e90*/  ISETP.NE.AND.EX P0, PT, R9, RZ, PT, P0 ;  /* 0x000000ff0900720c */ /* 0x000fda0003f05300 */
[----:B------:R-:W-:Y:S05]  /*0ea0*/  @!P0 BRA `(.L_x_9) ;  /* 0x0000000000088947 */ /* 0x000fea0003800000 */
[----:B-1----:R0:W5:Y:S01]  /*0eb0*/  LD.E R115, desc[UR36][R8.64] ;  /* 0x0000002408737980 */ /* 0x002162000c101900 */
[----:B------:R-:W-:Y:S05]  /*0ec0*/  BRA `(.L_x_10) ;  /* 0x0000000000247947 */ /* 0x000fea0003800000 */
.L_x_9:
[----:B------:R-:W-:Y:S02]  /*0ed0*/  ULDC.64 UR4, c[0x0][0x590] ;  /* 0x0001640000047ab9 */ /* 0x000fe40000000a00 */
[----:B------:R-:W-:-:S04]  /*0ee0*/  ISETP.NE.U32.AND P0, PT, RZ, UR4, PT ;  /* 0x00000004ff007c0c */ /* 0x000fc8000bf05070 */
[----:B------:R-:W-:-:S13]  /*0ef0*/  ISETP.NE.AND.EX P0, PT, RZ, UR5, PT, P0 ;  /* 0x00000005ff007c0c */ /* 0x000fda000bf05300 */
[----:B------:R-:W-:Y:S05]  /*0f00*/  @!P0 BRA `(.L_x_11) ;  /* 0x00000000000c8947 */ /* 0x000fea0003800000 */
[----:B0-----:R-:W1:Y:S02]  /*0f10*/  LDC.64 R8, c[0x0][0x590] ;  /* 0x00016400ff087b82 */ /* 0x001e640000000a00 */
[----:B-1----:R1:W5:Y:S01]  /*0f20*/  LDG.E R115, desc[UR36][R8.64] ;  /* 0x0000002408737981 */ /* 0x002362000c1e1900 */
[----:B------:R-:W-:Y:S05]  /*0f30*/  BRA `(.L_x_10) ;  /* 0x0000000000087947 */ /* 0x000fea0003800000 */
.L_x_11:
[----:B------:R-:W-:Y:S02]  /*0f40*/  ULDC UR4, c[0x0][0x584] ;  /* 0x0001610000047ab9 */ /* 0x000fe40000000800 */
[----:B-1----:R-:W-:-:S07]  /*0f50*/  IMAD.U32 R115, RZ, RZ, UR4 ;  /* 0x00000004ff737e24 */ /* 0x002fce000f8e00ff */
.L_x_10:
[----:B------:R-:W2:Y:S01]  /*0f60*/  LDC R2, c[0x0][0x65c] ;  /* 0x00019700ff027b82 */ /* 0x000ea20000000800 */
[----:B------:R-:W-:Y:S01]  /*0f70*/  ULDC UR6, c[0x0][0x28c] ;  /* 0x0000a30000067ab9 */ /* 0x000fe20000000800 */
[----:B------:R-:W-:Y:S01]  /*0f80*/  ISETP.NE.AND P0, PT, R10, 0x2, PT ;  /* 0x000000020a00780c */ /* 0x000fe20003f05270 */
[----:B------:R-:W-:Y:S01]  /*0f90*/  UIADD3 UR6, UR6, 0xf, URZ ;  /* 0x0000000f06067890 */ /* 0x000fe2000fffe03f */
[----:B01----:R-:W-:Y:S01]  /*0fa0*/  IMAD.U32 R8, RZ, RZ, UR12 ;  /* 0x0000000cff087e24 */ /* 0x003fe2000f8e00ff */
[----:B------:R-:W-:Y:S01]  /*0fb0*/  UMOV UR38, URZ ;  /* 0x0000003f00267c82 */ /* 0x000fe20008000000 */
[----:B------:R-:W-:Y:S01]  /*0fc0*/  IMAD.MOV.U32 R9, RZ, RZ, RZ ;  /* 0x000000ffff097224 */ /* 0x000fe200078e00ff */
[----:B------:R-:W-:Y:S01]  /*0fd0*/  USHF.R.S32.HI UR7, URZ, 0x1f, UR6 ;  /* 0x0000001f3f077899 */ /* 0x000fe20008011406 */
[----:B------:R-:W-:Y:S01]  /*0fe0*/  UMOV UR39, URZ ;  /* 0x0000003f00277c82 */ /* 0x000fe20008000000 */
[----:B------:R-:W-:Y:S02]  /*0ff0*/  ULDC.64 UR8, c[0x0][0x650] ;  /* 0x0001940000087ab9 */ /* 0x000fe40000000a00 */
[----:B------:R-:W-:-:S04]  /*1000*/  ULEA.HI UR7, UR7, UR6, URZ, 0x4 ;  /* 0x0000000607077291 */ /* 0x000fc8000f8f203f */
[----:B------:R-:W-:Y:S01]  /*1010*/  USHF.R.S32.HI UR40, URZ, 0x4, UR7 ;  /* 0x000000043f287899 */ /* 0x000fe20008011407 */
[----:B--2---:R-:W-:-:S13]  /*1020*/  ISETP.NE.AND P1, PT, R2, 0x1, PT ;  /* 0x000000010200780c */ /* 0x004fda0003f25270 */
[----:B------:R-:W0:Y:S01]  /*1030*/  @P1 LDC R19, c[0x0][0x10] ;  /* 0x00000400ff131b82 */ /* 0x000e220000000800 */
[----:B------:R-:W-:Y:S02]  /*1040*/  @P1 IMAD.MOV.U32 R7, RZ, RZ, RZ ;  /* 0x000000ffff071224 */ /* 0x000fe400078e00ff */
[----:B------:R-:W-:-:S05]  /*1050*/  @P1 IMAD.MOV.U32 R17, RZ, RZ, RZ ;  /* 0x000000ffff111224 */ /* 0x000fca00078e00ff */
[----:B------:R-:W1:Y:S01]  /*1060*/  @!P1 LDC R11, c[0x0][0xc] ;  /* 0x00000300ff0b9b82 */ /* 0x000e620000000800 */
[----:B------:R-:W-:Y:S01]  /*1070*/  ULDC UR4, c[0x0][0xc] ;  /* 0x0000030000047ab9 */ /* 0x000fe20000000800 */
[----:B------:R-:W-:Y:S02]  /*1080*/  ULDC UR5, c[0x0][0x10] ;  /* 0x0000040000057ab9 */ /* 0x000fe40000000800 */
[----:B------:R-:W-:-:S04]  /*1090*/  UIMAD.WIDE.U32 UR4, UR4, UR5, URZ ;  /* 0x00000005040472a5 */ /* 0x000fc8000f8e003f */
[----:B------:R-:W2:Y:S01]  /*10a0*/  LDC R2, c[0x0][0x14] ;  /* 0x00000500ff027b82 */ /* 0x000ea20000000800 */
[----:B0-----:R-:W-:-:S04]  /*10b0*/  @P1 IMAD.WIDE.U32 R18, R19, UR12, R6 ;  /* 0x0000000c13121c25 */ /* 0x001fc8000f8e0006 */
[----:B------:R-:W-:Y:S02]  /*10c0*/  @P1 IMAD.IADD R17, R19, 0x1, R17 ;  /* 0x0000000113111824 */ /* 0x000fe400078e0211 */
[----:B-1----:R-:W-:-:S04]  /*10d0*/  @!P1 IMAD.WIDE.U32 R8, R6, R11, R8 ;  /* 0x0000000b06089225 */ /* 0x002fc800078e0008 */
[----:B------:R-:W-:Y:S02]  /*10e0*/  @!P1 IMAD.MOV.U32 R18, RZ, RZ, R8 ;  /* 0x000000ffff129224 */ /* 0x000fe400078e0008 */
[----:B------:R-:W-:Y:S02]  /*10f0*/  @!P1 IMAD.MOV.U32 R17, RZ, RZ, R9 ;  /* 0x000000ffff119224 */ /* 0x000fe400078e0009 */
[----:B--2---:R-:W-:-:S04]  /*1100*/  IMAD.WIDE.U32 R12, R2, UR4, RZ ;  /* 0x00000004020c7c25 */ /* 0x004fc8000f8e00ff */
[----:B------:R-:W-:Y:S01]  /*1110*/  IMAD R23, R2, UR5, RZ ;  /* 0x0000000502177c24 */ /* 0x000fe2000f8e02ff */
[----:B------:R0:W-:Y:S03]  /*1120*/  STL.64 [R1], R12 ;  /* 0x0000000c01007387 */ /* 0x0001e60000100a00 */
[----:B------:R-:W-:Y:S01]  /*1130*/  IMAD.IADD R23, R13, 0x1, R23 ;  /* 0x000000010d177824 */ /* 0x000fe200078e0217 */
[----:B------:R-:W-:Y:S06]  /*1140*/  @P0 BRA `(.L_x_12) ;  /* 0x0000000000200947 */ /* 0x000fec0003800000 */
[----:B------:R-:W-:Y:S01]  /*1150*/  UISETP.GE.U32.AND UP0, UPT, UR40, 0x1e, UPT ;  /* 0x0000001e2800788c */ /* 0x000fe2000bf06070 */
[----:B------:R-:W-:Y:S01]  /*1160*/  IADD3 R18, P0, R18, R12, RZ ;  /* 0x0000000c12127210 */ /* 0x000fe20007f1e0ff */
[----:B------:R-:W-:Y:S01]  /*1170*/  UIMAD.WIDE.U32 UR4, UR40, -0x77777777, URZ ;  /* 0x88888889280478a5 */ /* 0x000fe2000f8e003f */
[----:B------:R-:W-:-:S03]  /*1180*/  UMOV UR39, URZ ;  /* 0x0000003f00277c82 */ /* 0x000fc60008000000 */
[----:B------:R-:W-:Y:S01]  /*1190*/  USHF.R.U32.HI UR4, URZ, 0x4, UR5 ;  /* 0x000000043f047899 */ /* 0x000fe20008011605 */
[----:B------:R-:W-:-:S03]  /*11a0*/  IMAD.X R17, R23, 0x1, R17, P0 ;  /* 0x0000000117117824 */ /* 0x000fc600000e0611 */
[----:B------:R-:W-:Y:S02]  /*11b0*/  UIMAD UR38, UR4, -0x1e, UR40 ;  /* 0xffffffe2042678a4 */ /* 0x000fe4000f8e0228 */
[----:B------:R-:W-:-:S12]  /*11c0*/  @UP0 ULOP3.LUT UR39, UR4, 0x1, URZ, 0xc0, !UPT ;  /* 0x0000000104270892 */ /* 0x000fd8000f8ec03f */
.L_x_12:
[----:B------:R-:W-:Y:S01]  /*11d0*/  ISETP.GE.U32.AND P0, PT, R18, UR8, PT ;  /* 0x0000000812007c0c */ /* 0x000fe2000bf06070 */
[----:B------:R-:W-:Y:S01]  /*11e0*/  IMAD.MOV.U32 R19, RZ, RZ, -0x1 ;  /* 0xffffffffff137424 */ /* 0x000fe200078e00ff */
[----:B------:R-:W-:Y:S01]  /*11f0*/  PRMT R8, RZ, 0x7610, R8 ;  /* 0x00007610ff087816 */ /* 0x000fe20000000008 */
[----:B------:R-:W-:Y:S01]  /*1200*/  IMAD.MOV.U32 R22, RZ, RZ, -0x1 ;  /* 0xffffffffff167424 */ /* 0x000fe200078e00ff */
[----:B------:R-:W-:Y:S01]  /*1210*/  ISETP.GE.U32.AND.EX P0, PT, R17, UR9, PT, P0 ;  /* 0x0000000911007c0c */ /* 0x000fe2000bf06100 */
[----:B------:R-:W-:-:S12]  /*1220*/  IMAD.MOV.U32 R2, RZ, RZ, -0x1 ;  /* 0xffffffffff027424 */ /* 0x000fd800078e00ff */
[----:B------:R-:W-:Y:S05]  /*1230*/  @P0 BRA `(.L_x_13) ;  /* 0x00000004002c0947 */ /* 0x000fea0003800000 */
[----:B------:R-:W1:Y:S01]  /*1240*/  LDC.64 R26, c[0x0][0x628] ;  /* 0x00018a00ff1a7b82 */ /* 0x000e620000000a00 */
[----:B------:R-:W-:Y:S02]  /*1250*/  IMAD.MOV.U32 R8, RZ, RZ, R18 ;  /* 0x000000ffff087224 */ /* 0x000fe400078e0012 */
[----:B------:R-:W-:-:S05]  /*1260*/  IMAD.MOV.U32 R9, RZ, RZ, R17 ;  /* 0x000000ffff097224 */ /* 0x000fca00078e0011 */
[----:B------:R-:W2:Y:S08]  /*1270*/  LDC R2, c[0x0][0x630] ;  /* 0x00018c00ff027b82 */ /* 0x000eb00000000800 */
[----:B------:R-:W3:Y:S01]  /*1280*/  LDC.64 R28, c[0x0][0x620] ;  /* 0x00018800ff1c7b82 */ /* 0x000ee20000000a00 */
[----:B-1----:R-:W-:-:S04]  /*1290*/  ISETP.NE.U32.AND P0, PT, R26, RZ, PT ;  /* 0x000000ff1a00720c */ /* 0x002fc80003f05070 */
[----:B------:R-:W-:-:S13]  /*12a0*/  ISETP.NE.AND.EX P0, PT, R27, RZ, PT, P0 ;  /* 0x000000ff1b00720c */ /* 0x000fda0003f05300 */
[----:B--23--:R-:W-:Y:S05]  /*12b0*/  @!P0 BRA `(.L_x_14) ;  /* 0x0000000000288947 */ /* 0x00cfea0003800000 */
[----:B0-----:R-:W0:Y:S02]  /*12c0*/  LDC R13, c[0x0][0x634] ;  /* 0x00018d00ff0d7b82 */ /* 0x001e240000000800 */
[----:B0-----:R-:W-:-:S05]  /*12d0*/  IADD3 R13, P0, R18, R13, RZ ;  /* 0x0000000d120d7210 */ /* 0x001fca0007f1e0ff */
[----:B------:R-:W-:-:S04]  /*12e0*/  IMAD.X R15, RZ, RZ, R17, P0 ;  /* 0x000000ffff0f7224 */ /* 0x000fc800000e0611 */
[----:B------:R-:W-:-:S04]  /*12f0*/  IMAD.WIDE.U32 R8, R15, R26, RZ ;  /* 0x0000001a0f087225 */ /* 0x000fc800078e00ff */
[----:B------:R-:W-:-:S04]  /*1300*/  IMAD.WIDE.U32 R10, P0, R13, R27, R8 ;  /* 0x0000001b0d0a7225 */ /* 0x000fc80007800008 */
[----:B------:R-:W-:-:S04]  /*1310*/  IMAD.WIDE.U32 R8, R13, R26, RZ ;  /* 0x0000001a0d087225 */ /* 0x000fc800078e00ff */
[----:B------:R-:W-:Y:S01]  /*1320*/  IMAD.X R13, RZ, RZ, RZ, P0 ;  /* 0x000000ffff0d7224 */ /* 0x000fe200000e06ff */
[----:B------:R-:W-:Y:S01]  /*1330*/  IADD3 RZ, P0, R9, R10, RZ ;  /* 0x0000000a09ff7210 */ /* 0x000fe20007f1e0ff */
[----:B------:R-:W-:-:S04]  /*1340*/  IMAD.MOV.U32 R12, RZ, RZ, R11 ;  /* 0x000000ffff0c7224 */ /* 0x000fc800078e000b */
[----:B------:R-:W-:-:S08]  /*1350*/  IMAD.WIDE.U32.X R8, R15, R27, R12, P0 ;  /* 0x0000001b0f087225 */ /* 0x000fd000000e040c */
.L_x_14:
[----:B------:R-:W1:Y:S01]  /*1360*/  LDC.64 R32, c[0x0][0x640] ;  /* 0x00019000ff207b82 */ /* 0x000e620000000a00 */
[-C--:B------:R-:W-:Y:S01]  /*1370*/  SHF.R.U64 R30, R8, R2.reuse, R9 ;  /* 0x00000002081e7219 */ /* 0x080fe20000001209 */
[----:B------:R-:W-:Y:S01]  /*1380*/  IMAD.MOV.U32 R19, RZ, RZ, R17 ;  /* 0x000000ffff137224 */ /* 0x000fe200078e0011 */
[----:B------:R-:W-:Y:S01]  /*1390*/  SHF.R.U32.HI R2, RZ, R2, R9 ;  /* 0x00000002ff027219 */ /* 0x000fe20000011609 */
[----:B------:R-:W-:Y:S01]  /*13a0*/  IMAD.MOV.U32 R26, RZ, RZ, 0x1 ;  /* 0x00000001ff1a7424 */ /* 0x000fe200078e00ff */
[----:B------:R-:W-:-:S03]  /*13b0*/  IADD3 R11, P0, RZ, -R30, RZ ;  /* 0x8000001eff0b7210 */ /* 0x000fc60007f1e0ff */
[----:B------:R-:W2:Y:S02]  /*13c0*/  LDC R10, c[0x0][0x618] ;  /* 0x00018600ff0a7b82 */ /* 0x000ea40000000800 */
[----:B------:R-:W-:-:S04]  /*13d0*/  IMAD.X R9, RZ, RZ, ~R2, P0 ;  /* 0x000000ffff097224 */ /* 0x000fc800000e0e02 */
[-C--:B------:R-:W-:Y:S02]  /*13e0*/  IMAD R2, R9, R28.reuse, RZ ;  /* 0x0000001c09027224 */ /* 0x080fe400078e02ff */
[----:B0-----:R-:W0:Y:S01]  /*13f0*/  LDC R13, c[0x0][0x608] ;  /* 0x00018200ff0d7b82 */ /* 0x001e220000000800 */
[----:B------:R-:W-:-:S04]  /*1400*/  IMAD.WIDE.U32 R8, R11, R28, R18 ;  /* 0x0000001c0b087225 */ /* 0x000fc800078e0012 */
[----:B------:R-:W-:Y:S02]  /*1410*/  IMAD R11, R11, R29, R2 ;  /* 0x0000001d0b0b7224 */ /* 0x000fe400078e0202 */
[----:B------:R-:W-:Y:S01]  /*1420*/  IMAD.MOV.U32 R2, RZ, RZ, -0x1 ;  /* 0xffffffffff027424 */ /* 0x000fe200078e00ff */
[----:B------:R-:W3:Y:S01]  /*1430*/  LDC R31, c[0x0][0x658] ;  /* 0x00019600ff1f7b82 */ /* 0x000ee20000000800 */
[----:B------:R-:W-:Y:S01]  /*1440*/  IMAD.IADD R9, R9, 0x1, R11 ;  /* 0x0000000109097824 */ /* 0x000fe200078e020b */
[----:B-1----:R-:W-:-:S04]  /*1450*/  ISETP.NE.U32.AND P0, PT, R32, RZ, PT ;  /* 0x000000ff2000720c */ /* 0x002fc80003f05070 */
[----:B------:R-:W-:Y:S02]  /*1460*/  ISETP.NE.AND.EX P0, PT, R33, RZ, PT, P0 ;  /* 0x000000ff2100720c */ /* 0x000fe40003f05300 */
[----:B------:R-:W1:Y:S01]  /*1470*/  LDC R29, c[0x0][0x600] ;  /* 0x00018000ff1d7b82 */ /* 0x000e620000000800 */
[-CC-:B--2---:R-:W-:Y:S02]  /*1480*/  SHF.R.U64 R27, R8, R10.reuse, R9.reuse ;  /* 0x0000000a081b7219 */ /* 0x184fe40000001209 */
[----:B------:R-:W-:-:S05]  /*1490*/  SHF.R.U32.HI R8, RZ, R10, R9 ;  /* 0x0000000aff087219 */ /* 0x000fca0000011609 */
[----:B------:R-:W2:Y:S01]  /*14a0*/  LDC R22, c[0x0][0x648] ;  /* 0x00019200ff167b82 */ /* 0x000ea20000000800 */
[-CC-:B0-----:R-:W-:Y:S02]  /*14b0*/  SHF.R.U64 R34, R27, R13.reuse, R8.reuse ;  /* 0x0000000d1b227219 */ /* 0x181fe40000001208 */
[----:B------:R-:W-:-:S05]  /*14c0*/  SHF.R.U32.HI R8, RZ, R13, R8 ;  /* 0x0000000dff087219 */ /* 0x000fca0000011608 */
[----:B------:R-:W0:Y:S01]  /*14d0*/  LDC R24, c[0x0][0x638] ;  /* 0x00018e00ff187b82 */ /* 0x000e220000000800 */
[-CC-:B---3--:R-:W-:Y:S02]  /*14e0*/  SHF.R.U64 R36, R34, R31.reuse, R8.reuse ;  /* 0x0000001f22247219 */ /* 0x188fe40000001208 */
[-C--:B------:R-:W-:Y:S02]  /*14f0*/  SHF.L.U32 R2, R2, R31.reuse, RZ ;  /* 0x0000001f02027219 */ /* 0x080fe400000006ff */
[----:B------:R-:W-:Y:S01]  /*1500*/  SHF.R.U32.HI R9, RZ, R31, R8 ;  /* 0x0000001fff097219 */ /* 0x000fe20000011608 */
[----:B------:R-:W-:Y:S01]  /*1510*/  IMAD.MOV.U32 R8, RZ, RZ, R36 ;  /* 0x000000ffff087224 */ /* 0x000fe200078e0024 */
[----:B------:R-:W-:Y:S01]  /*1520*/  LOP3.LUT R15, RZ, R2, RZ, 0x33, !PT ;  /* 0x00000002ff0f7212 */ /* 0x000fe200078e33ff */
[----:B------:R-:W3:Y:S01]  /*1530*/  LDC R28, c[0x0][0x610] ;  /* 0x00018400ff1c7b82 */ /* 0x000ee20000000800 */
[----:B------:R-:W-:Y:S05]  /*1540*/  @!P0 BRA `(.L_x_15) ;  /* 0x0000000000288947 */ /* 0x000fea0003800000 */
[----:B------:R-:W4:Y:S02]  /*1550*/  LDC R13, c[0x0][0x64c] ;  /* 0x00019300ff0d7b82 */ /* 0x000f240000000800 */
[----:B----4-:R-:W-:-:S05]  /*1560*/  IADD3 R13, P0, R36, R13, RZ ;  /* 0x0000000d240d7210 */ /* 0x010fca0007f1e0ff */
        /* <DEDUP_REMOVED lines=8> */
.L_x_15:
[----:B--2---:R-:W-:Y:S01]  /*15f0*/  SHF.R.U64 R7, R8, R22, R9 ;  /* 0x0000001608077219 */ /* 0x004fe20000001209 */
[----:B-1----:R-:W-:Y:S01]  /*1600*/  VIADD R8, R29, 0xffffffff ;  /* 0xffffffff1d087836 */ /* 0x002fe20000000000 */
[----:B------:R-:W-:Y:S01]  /*1610*/  SHF.L.U32 R2, R26, R31, RZ ;  /* 0x0000001f1a027219 */ /* 0x000fe200000006ff */
[----:B------:R-:W-:Y:S01]  /*1620*/  @P1 IMAD R21, R25, R20, R6 ;  /* 0x0000001419151224 */ /* 0x000fe200078e0206 */
[----:B------:R-:W-:Y:S01]  /*1630*/  LOP3.LUT R15, R34, R15, RZ, 0xc0, !PT ;  /* 0x0000000f220f7212 */ /* 0x000fe200078ec0ff */
[----:B------:R-:W-:Y:S01]  /*1640*/  IMAD.MOV R9, RZ, RZ, -R7 ;  /* 0x000000ffff097224 */ /* 0x000fe200078e0a07 */
[----:B------:R-:W-:-:S03]  /*1650*/  LOP3.LUT R8, R27, R8, RZ, 0xc0, !PT ;  /* 0x000000081b087212 */ /* 0x000fc600078ec0ff */
[----:B------:R-:W-:Y:S02]  /*1660*/  IMAD R6, R2, R7, R15 ;  /* 0x0000000702067224 */ /* 0x000fe400078e020f */
[----:B0-----:R-:W-:Y:S02]  /*1670*/  IMAD R2, R9, R24, R36 ;  /* 0x0000001809027224 */ /* 0x001fe400078e0224 */
[----:B---3--:R-:W-:Y:S02]  /*1680*/  IMAD R19, R6, R28, R21 ;  /* 0x0000001c06137224 */ /* 0x008fe400078e0215 */
[----:B------:R-:W-:Y:S02]  /*1690*/  IMAD R2, R2, R29, R8 ;  /* 0x0000001d02027224 */ /* 0x000fe400078e0208 */
[----:B------:R-:W-:-:S03]  /*16a0*/  IMAD.MOV.U32 R6, RZ, RZ, 0x1 ;  /* 0x00000001ff067424 */ /* 0x000fc600078e00ff */
[----:B------:R-:W-:Y:S02]  /*16b0*/  SEL R22, R2, R19, !P1 ;  /* 0x0000001302167207 */ /* 0x000fe40004800000 */
[----:B------:R-:W-:Y:S01]  /*16c0*/  SEL R19, R19, R2, !P1 ;  /* 0x0000000213137207 */ /* 0x000fe20004800000 */
[----:B------:R-:W-:Y:S01]  /*16d0*/  IMAD.MOV.U32 R2, RZ, RZ, R30 ;  /* 0x000000ffff027224 */ /* 0x000fe200078e001e */
[----:B------:R-:W-:-:S07]  /*16e0*/  PRMT R8, R6, 0x7610, R8 ;  /* 0x0000761006087816 */ /* 0x000fce0000000008 */
.L_x_13:
[----:B------:R-:W-:Y:S05]  /*16f0*/  @!P2 BRA `(.L_x_16) ;  /* 0x00000000000ca947 */ /* 0x000fea0003800000 */
[----:B------:R-:W-:Y:S01]  /*1700*/  UCGABAR_WAIT ;  /* 0x0000000000007dc7 */ /* 0x000fe20008000000 */
[----:B------:R-:W-:Y:S01]  /*1710*/  CCTL.IVALL ;  /* 0x00000000ff00798f */ /* 0x000fe20002000000 */
[----:B------:R-:W-:Y:S05]  /*1720*/  BRA `(.L_x_17) ;  /* 0x0000000000047947 */ /* 0x000fea0003800000 */
.L_x_16:
[----:B------:R-:W-:Y:S06]  /*1730*/  BAR.SYNC.DEFER_BLOCKING 0x0 ;  /* 0x0000000000007b1d */ /* 0x000fec0000010000 */
.L_x_17:
[----:B------:R-:W-:Y:S05]  /*1740*/  @!P4 BRA `(.L_x_18) ;  /* 0x00000074008cc947 */ /* 0x000fea0003800000 */
[----:B------:R-:W-:-:S13]  /*1750*/  ISETP.GT.U32.AND P0, PT, R35, 0x1, PT ;  /* 0x000000012300780c */ /* 0x000fda0003f04070 */
[----:B------:R-:W-:Y:S05]  /*1760*/  @P0 EXIT ;  /* 0x000000000000094d */ /* 0x000fea0003800000 */
.L_x_19:
[----:B------:R-:W-:-:S08]  /*1770*/  NOP ;  /* 0x0000000000007918 */ /* 0x000fd00000000000 */
[----:B------:R-:W1:Y:S02]  /*1780*/  USETMAXREG.TRY_ALLOC.CTAPOOL UP0, 0xe8 ;  /* 0x000000e8000079c8 */ /* 0x000e640008000600 */
[----:B-1----:R-:W-:-:S13]  /*1790*/  PLOP3.LUT P0, PT, PT, PT, UP0, 0x80, 0x0 ;  /* 0x000000000000781c */ /* 0x002fda0003f0f008 */
[----:B------:R-:W-:Y:S05]  /*17a0*/  @!P0 BRA `(.L_x_19) ;  /* 0xfffffffc00f08947 */ /* 0x000fea000383ffff */
[----:B------:R-:W-:-:S13]  /*17b0*/  LOP3.LUT P0, RZ, R8, 0xff, RZ, 0xc0, !PT ;  /* 0x000000ff08ff7812 */ /* 0x000fda000780c0ff */
[----:B------:R-:W-:Y:S05]  /*17c0*/  @!P0 EXIT ;  /* 0x000000000000894d */ /* 0x000fea0003800000 */
[----:B------:R-:W1:Y:S01]  /*17d0*/  S2UR UR4, SR_CgaCtaId ;  /* 0x00000000000479c3 */ /* 0x000e620000008800 */
[----:B------:R-:W-:Y:S01]  /*17e0*/  VIADD R14, R14, 0xffffffff ;  /* 0xffffffff0e0e7836 */ /* 0x000fe20000000000 */
[CC--:B------:R-:W-:Y:S01]  /*17f0*/  LEA.HI R4, R0.reuse, R3.reuse, RZ, 0x2 ;  /* 0x0000000300047211 */ /* 0x0c0fe200078f10ff */
[----:B------:R-:W-:Y:S01]  /*1800*/  UMOV UR41, 0x400 ;  /* 0x0000040000297882 */ /* 0x000fe20000000000 */
[----:B------:R-:W-:Y:S01]  /*1810*/  LEA.HI R0, R0, R3, RZ, 0x5 ;  /* 0x0000000300007211 */ /* 0x000fe200078f28ff */
[----:B------:R-:W-:Y:S01]  /*1820*/  UISETP.LT.AND UP0, UPT, UR40, 0x1, UPT ;  /* 0x000000012800788c */ /* 0x000fe2000bf01270 */
[----:B------:R-:W-:Y:S01]  /*1830*/  R2UR UR42, R14 ;  /* 0x000000000e2a72ca */ /* 0x000fe200000e0000 */
[----:B------:R-:W-:Y:S01]  /*1840*/  USHF.L.U32 UR44, UR40, 0x1, URZ ;  /* 0x00000001282c7899 */ /* 0x000fe2000800063f */
[--C-:B------:R-:W-:Y:S01]  /*1850*/  SHF.R.S32.HI R116, RZ, 0x2, R4.reuse ;  /* 0x00000002ff747819 */ /* 0x100fe20000011404 */
[----:B------:R-:W-:Y:S01]  /*1860*/  USEL UR43, UR40, 0x1, UP0 ;  /* 0x00000001282b7887 */ /* 0x000fe20008000000 */
[----:B------:R-:W-:-:S02]  /*1870*/  SHF.R.S32.HI R5, RZ, 0x1f, R4 ;  /* 0x0000001fff057819 */ /* 0x000fc40000011404 */
[----:B------:R-:W-:Y:S01]  /*1880*/  LOP3.LUT R118, R4, 0xfffffffc, RZ, 0xc0, !PT ;  /* 0xfffffffc04767812 */ /* 0x000fe200078ec0ff */
[----:B------:R-:W-:Y:S01]  /*1890*/  UIADD3 UR43, -UR43, UR40, URZ ;  /* 0x000000282b2b7290 */ /* 0x000fe2000fffe13f */
[----:B------:R-:W-:Y:S02]  /*18a0*/  LEA.HI R5, R5, R116, RZ, 0x3 ;  /* 0x0000007405057211 */ /* 0x000fe400078f18ff */
[----:B------:R-:W-:Y:S01]  /*18b0*/  ISETP.NE.AND P0, PT, R14, RZ, PT ;  /* 0x000000ff0e00720c */ /* 0x000fe20003f05270 */
[----:B------:R-:W-:Y:S01]  /*18c0*/  IMAD.IADD R118, R3, 0x1, -R118 ;  /* 0x0000000103767824 */ /* 0x000fe200078e0a76 */
[----:B------:R-:W-:Y:S01]  /*18d0*/  LOP3.LUT R5, R5, 0xfffffff8, RZ, 0xc0, !PT ;  /* 0xfffffff805057812 */ /* 0x000fe200078ec0ff */
[----:B------:R-:W-:Y:S01]  /*18e0*/  USHF.L.U32 UR42, UR42, 0x3, URZ ;  /* 0x000000032a2a7899 */ /* 0x000fe2000800063f */
[----:B------:R-:W-:Y:S02]  /*18f0*/  LOP3.LUT R125, R16, 0x1, RZ, 0xfc, !PT ;  /* 0x00000001107d7812 */ /* 0x000fe400078efcff */
[----:B------:R-:W-:Y:S01]  /*1900*/  SEL R124, RZ, 0x1, P0 ;  /* 0x00000001ff7c7807 */ /* 0x000fe20000000000 */
[----:B------:R-:W-:Y:S01]  /*1910*/  IMAD.IADD R116, R116, 0x1, -R5 ;  /* 0x0000000174747824 */ /* 0x000fe200078e0a05 */
[----:B-1----:R-:W-:Y:S01]  /*1920*/  ULEA UR41, UR4, UR41, 0x18 ;  /* 0x0000002904297291 */ /* 0x002fe2000f8ec03f */
[----:B------:R-:W-:Y:S01]  /*1930*/  SHF.R.S32.HI R5, RZ, 0x5, R0 ;  /* 0x00000005ff057819 */ /* 0x000fe20000011400 */
[----:B------:R-:W-:Y:S01]  /*1940*/  IMAD.U32 R122, RZ, RZ, UR42 ;  /* 0x0000002aff7a7e24 */ /* 0x000fe2000f8e00ff */
[----:B------:R-:W-:Y:S01]  /*1950*/  ULDC UR4, c[0x0][0x284] ;  /* 0x0000a10000047ab9 */ /* 0x000fe20000000800 */
[----:B------:R-:W-:Y:S01]  /*1960*/  UIADD3 UR45, UR41, 0x1f0, URZ ;  /* 0x000001f0292d7890 */ /* 0x000fe2000fffe03f */
[--C-:B------:R-:W-:Y:S01]  /*1970*/  SHF.R.S32.HI R117, RZ, 0x1f, R116.reuse ;  /* 0x0000001fff757819 */ /* 0x100fe20000011474 */
[----:B------:R-:W-:Y:S01]  /*1980*/  IMAD R119, R5, -0x10, -R116 ;  /* 0xfffffff005777824 */ /* 0x000fe200078e0a74 */
[----:B------:R-:W-:-:S02]  /*1990*/  LOP3.LUT R120, R122, 0x8, RZ, 0xc0, !PT ;  /* 0x000000087a787812 */ /* 0x000fc400078ec0ff */
[----:B------:R-:W-:Y:S01]  /*19a0*/  LOP3.LUT R122, R122, 0x8, RZ, 0xc, !PT ;  /* 0x000000087a7a7812 */ /* 0x000fe200078e0cff */
[----:B------:R-:W-:Y:S01]  /*19b0*/  IMAD.U32 R123, RZ, RZ, UR45 ;  /* 0x0000002dff7b7e24 */ /* 0x000fe2000f8e00ff */
[----:B------:R-:W-:Y:S01]  /*19c0*/  LOP3.LUT R120, R120, 0x18, RZ, 0x3c, !PT ;  /* 0x0000001878787812 */ /* 0x000fe200078e3cff */
[----:B------:R-:W-:-:S04]  /*19d0*/  IMAD.WIDE R116, R5, 0x10, R116 ;  /* 0x0000001005747825 */ /* 0x000fc800078e0274 */
[----:B------:R-:W-:Y:S02]  /*19e0*/  VIADD R121, R123, UR42 ;  /* 0x0000002a7b797c36 */ /* 0x000fe40008000000 */
[----:B------:R-:W-:-:S07]  /*19f0*/  VIADD R119, R119, UR4 ;  /* 0x0000000477777c36 */ /* 0x000fce0008000000 */
.L_x_215:
[----:B------:R-:W-:Y:S01]  /*1a00*/  SHF.L.U32 R0, R124, 0x1f, RZ ;  /* 0x0000001f7c007819 */ /* 0x000fe200000006ff */
[----:B------:R-:W-:Y:S02]  /*1a10*/  ULDC UR4, c[0x0][0x28c] ;  /* 0x0000a30000047ab9 */ /* 0x000fe40000000800 */
[----:B------:R-:W-:Y:S01]  /*1a20*/  ISETP.LT.AND P1, PT, RZ, UR4, PT ;  /* 0x00000004ff007c0c */ /* 0x000fe2000bf21270 */
[----:B------:R-:W1:Y:S02]  /*1a30*/  SYNCS.PHASECHK.TRANS64.TRYWAIT P0, [R123+UR42], R0 ;  /* 0x000000007b0075a7 */ /* 0x000e64000800016a */
[----:B-12---:R-:W-:Y:S10]  /*1a40*/  @!P0 BRA `(.L_x_20) ;  /* 0x0000009000848947 */ /* 0x006ff40003800000 */
.L_x_263:
[----:B------:R-:W-:Y:S05]  /*1a50*/  @P1 BRA `(.L_x_21) ;  /* 0x0000000000401947 */ /* 0x000fea0003800000 */
[----:B-1----:R-:W-:Y:S01]  /*1a60*/  MOV R0, 0x0 ;  /* 0x0000000000007802 */ /* 0x002fe20000000f00 */
[----:B------:R-:W-:Y:S01]  /*1a70*/  ULDC.64 UR4, c[0x4][0x68] ;  /* 0x01001a0000047ab9 */ /* 0x000fe20000000a00 */
[----:B------:R-:W-:Y:S01]  /*1a80*/  ULDC.64 UR6, c[0x4][0x8] ;  /* 0x0100020000067ab9 */ /* 0x000fe20000000a00 */
[----:B------:R-:W-:Y:S01]  /*1a90*/  IMAD.U32 R4, RZ, RZ, UR4 ;  /* 0x00000004ff047e24 */ /* 0x000fe2000f8e00ff */
[----:B------:R1:W2:Y:S01]  /*1aa0*/  LDC.64 R14, c[0x4][R0] ;  /* 0x01000000000e7b82 */ /* 0x0002a20000000a00 */
[----:B------:R-:W-:Y:S01]  /*1ab0*/  IMAD.U32 R5, RZ, RZ, UR5 ;  /* 0x00000005ff057e24 */ /* 0x000fe2000f8e00ff */
[----:B------:R-:W-:Y:S01]  /*1ac0*/  ULDC.64 UR4, c[0x4][0x70] ;  /* 0x01001c0000047ab9 */ /* 0x000fe20000000a00 */
[----:B------:R-:W-:Y:S02]  /*1ad0*/  IMAD.U32 R10, RZ, RZ, UR6 ;  /* 0x00000006ff0a7e24 */ /* 0x000fe4000f8e00ff */
[----:B------:R-:W-:Y:S02]  /*1ae0*/  IMAD.U32 R6, RZ, RZ, UR4 ;  /* 0x00000004ff067e24 */ /* 0x000fe4000f8e00ff */
[----:B------:R-:W-:-:S02]  /*1af0*/  IMAD.U32 R7, RZ, RZ, UR5 ;  /* 0x00000005ff077e24 */ /* 0x000fc4000f8e00ff */
[----:B------:R-:W-:Y:S02]  /*1b00*/  IMAD.U32 R11, RZ, RZ, UR7 ;  /* 0x00000007ff0b7e24 */ /* 0x000fe4000f8e00ff */
[----:B------:R-:W-:Y:S02]  /*1b10*/  IMAD.MOV.U32 R8, RZ, RZ, 0x1e1 ;  /* 0x000001e1ff087424 */ /* 0x000fe400078e00ff */
[----:B0-----:R-:W-:Y:S02]  /*1b20*/  IMAD.MOV.U32 R12, RZ, RZ, 0x1 ;  /* 0x00000001ff0c7424 */ /* 0x001fe400078e00ff */
[----:B-1----:R-:W-:-:S07]  /*1b30*/  IMAD.MOV.U32 R13, RZ, RZ, RZ ;  /* 0x000000ffff0d7224 */ /* 0x002fce00078e00ff */
[----:B------:R-:W-:-:S07]  /*1b40*/  LEPC R20, `(.L_x_21) ;  /* 0x000000001014794e */ /* 0x000fce0000000000 */
[----:B--2--5:R-:W-:Y:S05]  /*1b50*/  CALL.ABS.NOINC R14 ;  /* 0x000000000e007343 */ /* 0x024fea0003c00000 */
.L_x_21:
[----:B------:R-:W-:-:S13]  /*1b60*/  ISETP.NE.AND P0, PT, R125, 0x3, PT ;  /* 0x000000037d00780c */ /* 0x000fda0003f05270 */
[----:B------:R-:W-:Y:S05]  /*1b70*/  @!P0 BRA `(.L_x_22) ;  /* 0x0000000000048947 */ /* 0x000fea0003800000 */
[----:B------:R-:W-:Y:S01]  /*1b80*/  BPT.TRAP 0x1 ;  /* 0x000000040000795c */ /* 0x000fe20000300000 */
.L_x_22:
[----:B------:R-:W-:Y:S02]  /*1b90*/  IMAD.U32 R3, RZ, RZ, UR38 ;  /* 0x00000026ff037e24 */ /* 0x000fe4000f8e00ff */
[----:B-1----:R-:W-:-:S03]  /*1ba0*/  IMAD.U32 R0, RZ, RZ, UR39 ;  /* 0x00000027ff007e24 */ /* 0x002fc6000f8e00ff */
[----:B------:R-:W-:Y:S02]  /*1bb0*/  LEA R3, R3, UR41, 0x3 ;  /* 0x0000002903037c11 */ /* 0x000fe4000f8e18ff */
[----:B------:R-:W-:-:S04]  /*1bc0*/  SHF.L.U32 R0, R0, 0x1f, RZ ;  /* 0x0000001f00007819 */ /* 0x000fc800000006ff */
[----:B------:R1:W2:Y:S01]  /*1bd0*/  SYNCS.PHASECHK.TRANS64.TRYWAIT P1, [R3+URZ], R0 ;  /* 0x00000000030075a7 */ /* 0x0002a2000802017f */
[----:B------:R-:W-:Y:S05]  /*1be0*/  @!P0 BRA `(.L_x_23) ;  /* 0x0000000000048947 */ /* 0x000fea0003800000 */
[----:B------:R-:W-:Y:S01]  /*1bf0*/  BPT.TRAP 0x1 ;  /* 0x000000040000795c */ /* 0x000fe20000300000 */
.L_x_23:
[----:B------:R-:W-:-:S05]  /*1c00*/  IMAD.U32 R4, RZ, RZ, UR43 ;  /* 0x0000002bff047e24 */ /* 0x000fca000f8e00ff */
[----:B------:R-:W-:Y:S01]  /*1c10*/  ISETP.GE.AND P2, PT, R4, 0x1, PT ;  /* 0x000000010400780c */ /* 0x000fe20003f46270 */
[----:B--2---:R-:W-:-:S12]  /*1c20*/  @P1 BRA `(.L_x_24) ;  /* 0x0000000000081947 */ /* 0x004fd80003800000 */
[----:B------:R-:W2:Y:S02]  /*1c30*/  SYNCS.PHASECHK.TRANS64.TRYWAIT P1, [R3+URZ], R0 ;  /* 0x00000000030075a7 */ /* 0x000ea4000802017f */
[----:B--2---:R-:W-:Y:S05]  /*1c40*/  @!P1 BRA `(.L_x_25) ;  /* 0x0000009000189947 */ /* 0x004fea0003800000 */
.L_x_24:
[----:B------:R-:W-:Y:S05]  /*1c50*/  WARPSYNC.ALL ;  /* 0x0000000000007948 */ /* 0x000fea0003800000 */
[----:B------:R-:W-:Y:S01]  /*1c60*/  UIADD3 UR4, UR41, 0x300, URZ ;  /* 0x0000030029047890 */ /* 0x000fe2000fffe03f */
[----:B------:R-:W-:Y:S01]  /*1c70*/  WARPGROUP.ARRIVE ;  /* 0x00000000000079c5 */ /* 0x000fe20000000000 */
[----:B------:R-:W-:Y:S02]  /*1c80*/  UIADD3 UR5, UR41, 0xf300, URZ ;  /* 0x0000f30029057890 */ /* 0x000fe4000fffe03f */
[----:B------:R-:W-:Y:S02]  /*1c90*/  USHF.R.U32.HI UR4, URZ, 0x4, UR4 ;  /* 0x000000043f047899 */ /* 0x000fe40008011604 */
[----:B------:R-:W-:-:S02]  /*1ca0*/  USHF.R.U32.HI UR5, URZ, 0x4, UR5 ;  /* 0x000000043f057899 */ /* 0x000fc40008011605 */
[----:B------:R-:W-:Y:S02]  /*1cb0*/  ULOP3.LUT UR4, UR4, 0x3fff, URZ, 0xc0, !UPT ;  /* 0x00003fff04047892 */ /* 0x000fe4000f8ec03f */
[----:B------:R-:W-:Y:S02]  /*1cc0*/  ULOP3.LUT UR5, UR5, 0x3fff, URZ, 0xc0, !UPT ;  /* 0x00003fff05057892 */ /* 0x000fe4000f8ec03f */
[----:B------:R-:W-:Y:S02]  /*1cd0*/  ULOP3.LUT UR4, UR4, 0x10000, URZ, 0xfc, !UPT ;  /* 0x0001000004047892 */ /* 0x000fe4000f8efc3f */
[----:B------:R-:W-:Y:S02]  /*1ce0*/  ULOP3.LUT UR5, UR5, 0x10000, URZ, 0xfc, !UPT ;  /* 0x0001000005057892 */ /* 0x000fe4000f8efc3f */
[----:B------:R-:W-:Y:S02]  /*1cf0*/  ULEA UR8, UR38, UR4, 0x7 ;  /* 0x0000000426087291 */ /* 0x000fe4000f8e383f */
[----:B------:R-:W-:Y:S01]  /*1d00*/  UIMAD UR6, UR38, 0x160, UR5 ;  /* 0x00000160260678a4 */ /* 0x000fe2000f8e0205 */
[----:B------:R-:W-:Y:S01]  /*1d10*/  UMOV UR9, 0xc0000010 ;  /* 0xc000001000097882 */ /* 0x000fe20000000000 */
[----:B------:R-:W-:-:S02]  /*1d20*/  UMOV UR11, 0xc0000010 ;  /* 0xc0000010000b7882 */ /* 0x000fc40000000000 */
[----:B------:R-:W-:Y:S02]  /*1d30*/  UIADD3 UR7, UR6, 0x20, URZ ;  /* 0x0000002006077890 */ /* 0x000fe4000fffe03f */
[----:B------:R-:W-:Y:S02]  /*1d40*/  UIADD3 UR12, UR6, 0x40, URZ ;  /* 0x00000040060c7890 */ /* 0x000fe4000fffe03f */
[----:B------:R-:W-:Y:S01]  /*1d50*/  UMOV UR10, UR6 ;  /* 0x00000006000a7c82 */ /* 0x000fe20008000000 */
[----:B------:R-:W-:Y:S01]  /*1d60*/  UIADD3 UR13, UR6, 0x60, URZ ;  /* 0x00000060060d7890 */ /* 0x000fe2000fffe03f */
[----:B------:R-:W-:Y:S01]  /*1d70*/  HGMMA.64x16x16.F32 R104, gdesc[UR8], RZ, !UPT, gsb0 ;  /* 0x00200000086879f0 */ /* 0x000fe2000c0008ff */
[----:B------:R-:W-:Y:S01]  /*1d80*/  UMOV UR10, UR7 ;  /* 0x00000007000a7c82 */ /* 0x000fe20008000000 */
[----:B------:R-:W-:Y:S01]  /*1d90*/  UMOV UR11, 0xc0000010 ;  /* 0xc0000010000b7882 */ /* 0x000fe20000000000 */
[----:B------:R-:W-:Y:S01]  /*1da0*/  UIADD3 UR7, UR6, 0x80, URZ ;  /* 0x0000008006077890 */ /* 0x000fe2000fffe03f */
[----:B------:R-:W-:-:S02]  /*1db0*/  WARPGROUP.DEPBAR.LE gsb0, 0x0 ;  /* 0x00008000000079c5 */ /* 0x000fc40000010000 */
[----:B------:R-:W-:-:S06]  /*1dc0*/  WARPGROUP.ARRIVE ;  /* 0x00000000000079c5 */ /* 0x000fcc0000000000 */
[----:B------:R-:W-:Y:S01]  /*1dd0*/  HGMMA.64x16x16.F32 R96, gdesc[UR8], RZ, !UPT, gsb0 ;  /* 0x00200000086079f0 */ /* 0x000fe2000c0008ff */
[----:B------:R-:W-:Y:S01]  /*1de0*/  UMOV UR10, UR12 ;  /* 0x0000000c000a7c82 */ /* 0x000fe20008000000 */
[----:B------:R-:W-:Y:S01]  /*1df0*/  UMOV UR11, 0xc0000010 ;  /* 0xc0000010000b7882 */ /* 0x000fe20000000000 */
[----:B------:R-:W-:Y:S01]  /*1e00*/  UIADD3 UR12, UR6, 0xa0, URZ ;  /* 0x000000a0060c7890 */ /* 0x000fe2000fffe03f */
[----:B------:R-:W-:Y:S02]  /*1e10*/  WARPGROUP.DEPBAR.LE gsb0, 0x0 ;  /* 0x00008000000079c5 */ /* 0x000fe40000010000 */
        /* <DEDUP_REMOVED lines=22> */
[----:B------:R-:W-:Y:S02]  /*1f80*/  UIADD3 UR13, UR6, 0x120, URZ ;  /* 0x00000120060d7890 */ /* 0x000fe4000fffe03f */
[----:B------:R-:W-:Y:S01]  /*1f90*/  UIADD3 UR6, UR6, 0x140, URZ ;  /* 0x0000014006067890 */ /* 0x000fe2000fffe03f */
[----:B------:R-:W-:Y:S02]  /*1fa0*/  WARPGROUP.DEPBAR.LE gsb0, 0x0 ;  /* 0x00008000000079c5 */ /* 0x000fe40000010000 */
[----:B------:R-:W-:-:S06]  /*1fb0*/  WARPGROUP.ARRIVE ;  /* 0x00000000000079c5 */ /* 0x000fcc0000000000 */
[----:B------:R-:W-:Y:S01]  /*1fc0*/  HGMMA.64x16x16.F32 R56, gdesc[UR8], RZ, !UPT, gsb0 ;  /* 0x00200000083879f0 */ /* 0x000fe2000c0008ff */
[----:B------:R-:W-:Y:S01]  /*1fd0*/  UMOV UR10, UR7 ;  /* 0x00000007000a7c82 */ /* 0x000fe20008000000 */
[----:B------:R-:W-:Y:S01]  /*1fe0*/  UMOV UR11, 0xc0000010 ;  /* 0xc0000010000b7882 */ /* 0x000fe20000000000 */
        /* <DEDUP_REMOVED lines=17> */
[----:B------:R-:W-:Y:S03]  /*2100*/  HGMMA.64x16x16.F32 R24, gdesc[UR8], RZ, !UPT, gsb0 ;  /* 0x00200000081879f0 */ /* 0x000fe6000c0008ff */
[----:B------:R-:W-:Y:S02]  /*2110*/  WARPGROUP.DEPBAR.LE gsb0, 0x0 ;  /* 0x00008000000079c5 */ /* 0x000fe40000010000 */
[----:B------:R-:W-:Y:S05]  /*2120*/  @!P2 BRA `(.L_x_26) ;  /* 0x0000000400aca947 */ /* 0x000fea0003800000 */
[----:B------:R-:W-:Y:S01]  /*2130*/  UIADD3 UR6, UR38, 0x1, URZ ;  /* 0x0000000126067890 */ /* 0x000fe2000fffe03f */
[----:B-12---:R-:W-:Y:S02]  /*2140*/  IMAD.U32 R0, RZ, RZ, UR43 ;  /* 0x0000002bff007e24 */ /* 0x006fe4000f8e00ff */
[----:B------:R-:W-:Y:S01]  /*2150*/  IMAD.U32 R3, RZ, RZ, UR38 ;  /* 0x00000026ff037e24 */ /* 0x000fe2000f8e00ff */
[----:B------:R-:W-:-:S04]  /*2160*/  UISETP.NE.AND UP0, UPT, UR6, 0x1e, UPT ;  /* 0x0000001e0600788c */ /* 0x000fc8000bf05270 */
[----:B------:R-:W-:Y:S02]  /*2170*/  USEL UR7, URZ, 0x1, UP0 ;  /* 0x000000013f077887 */ /* 0x000fe40008000000 */
[----:B------:R-:W-:Y:S02]  /*2180*/  USEL UR6, UR6, URZ, UP0 ;  /* 0x0000003f06067287 */ /* 0x000fe40008000000 */
[----:B------:R-:W-:-:S06]  /*2190*/  ULOP3.LUT UR7, UR39, UR7, URZ, 0x3c, !UPT ;  /* 0x0000000727077292 */ /* 0x000fcc000f8e3c3f */
[----:B------:R-:W-:-:S07]  /*21a0*/  IMAD.U32 R6, RZ, RZ, UR7 ;  /* 0x00000007ff067e24 */ /* 0x000fce000f8e00ff */
.L_x_33:
[----:B------:R-:W-:Y:S05]  /*21b0*/  @!P0 BRA `(.L_x_27) ;  /* 0x0000000000048947 */ /* 0x000fea0003800000 */
[----:B------:R-:W-:Y:S01]  /*21c0*/  BPT.TRAP 0x1 ;  /* 0x000000040000795c */ /* 0x000fe20000300000 */
.L_x_27:
[----:B------:R-:W-:Y:S01]  /*21d0*/  ULEA UR7, UR6, UR41, 0x3 ;  /* 0x0000002906077291 */ /* 0x000fe2000f8e183f */
[----:B------:R-:W-:-:S08]  /*21e0*/  SHF.L.U32 R4, R6, 0x1f, RZ ;  /* 0x0000001f06047819 */ /* 0x000fd000000006ff */
[----:B------:R1:W2:Y:S01]  /*21f0*/  SYNCS.PHASECHK.TRANS64.TRYWAIT P1, [UR7], R4 ;  /* 0x00000004ff0075a7 */ /* 0x0002a20008020147 */
[----:B------:R-:W-:Y:S05]  /*2200*/  @!P0 BRA `(.L_x_28) ;  /* 0x0000000000048947 */ /* 0x000fea0003800000 */
[----:B------:R-:W-:Y:S01]  /*2210*/  BPT.TRAP 0x1 ;  /* 0x000000040000795c */ /* 0x000fe20000300000 */
.L_x_28:
[----:B--2---:R-:W-:Y:S05]  /*2220*/  @P1 BRA `(.L_x_29) ;  /* 0x0000000000081947 */ /* 0x004fea0003800000 */
[----:B------:R-:W2:Y:S02]  /*2230*/  SYNCS.PHASECHK.TRANS64.TRYWAIT P1, [UR7], R4 ;  /* 0x00000004ff0075a7 */ /* 0x000ea40008020147 */
[----:B--2---:R-:W-:Y:S05]  /*2240*/  @!P1 BRA `(.L_x_30) ;  /* 0x0000008800ac9947 */ /* 0x004fea0003800000 */
.L_x_29:
[----:B------:R-:W-:Y:S01]  /*2250*/  ULEA UR8, UR6, UR4, 0x7 ;  /* 0x0000000406087291 */ /* 0x000fe2000f8e383f */
[----:B------:R-:W-:Y:S01]  /*2260*/  WARPGROUP.ARRIVE ;  /* 0x00000000000079c5 */ /* 0x000fe20000000000 */
[----:B------:R-:W-:Y:S01]  /*2270*/  UIMAD UR7, UR6, 0x160, UR5 ;  /* 0x00000160060778a4 */ /* 0x000fe2000f8e0205 */
[----:B------:R-:W-:Y:S01]  /*2280*/  UMOV UR9, 0xc0000010 ;  /* 0xc000001000097882 */ /* 0x000fe20000000000 */
[----:B------:R-:W-:Y:S02]  /*2290*/  UMOV UR11, 0xc0000010 ;  /* 0xc0000010000b7882 */ /* 0x000fe40000000000 */
[----:B------:R-:W-:Y:S02]  /*22a0*/  UIADD3 UR12, UR7, 0x20, URZ ;  /* 0x00000020070c7890 */ /* 0x000fe4000fffe03f */
[----:B------:R-:W-:Y:S02]  /*22b0*/  UIADD3 UR13, UR7, 0x40, URZ ;  /* 0x00000040070d7890 */ /* 0x000fe4000fffe03f */
[----:B------:R-:W-:Y:S01]  /*22c0*/  UMOV UR10, UR7 ;  /* 0x00000007000a7c82 */ /* 0x000fe20008000000 */
[----:B------:R-:W-:Y:S01]  /*22d0*/  UIADD3 UR14, UR7, 0x60, URZ ;  /* 0x00000060070e7890 */ /* 0x000fe2000fffe03f */
[----:B------:R-:W-:Y:S01]  /*22e0*/  HGMMA.64x16x16.F32 R104, gdesc[UR8], R104, gsb0 ;  /* 0x00200000086879f0 */ /* 0x000fe20008000868 */
[----:B------:R-:W-:Y:S01]  /*22f0*/  UMOV UR10, UR12 ;  /* 0x0000000c000a7c82 */ /* 0x000fe20008000000 */
[----:B------:R-:W-:Y:S01]  /*2300*/  UMOV UR11, 0xc0000010 ;  /* 0xc0000010000b7882 */ /* 0x000fe20000000000 */
[----:B------:R-:W-:Y:S01]  /*2310*/  UIADD3 UR12, UR7, 0x80, URZ ;  /* 0x00000080070c7890 */ /* 0x000fe2000fffe03f */
[----:B------:R-:W-:-:S02]  /*2320*/  WARPGROUP.DEPBAR.LE gsb0, 0x0 ;  /* 0x00008000000079c5 */ /* 0x000fc40000010000 */
[----:B------:R-:W-:-:S06]  /*2330*/  WARPGROUP.ARRIVE ;  /* 0x00000000000079c5 */ /* 0x000fcc0000000000 */
[----:B------:R-:W-:Y:S01]  /*2340*/  HGMMA.64x16x16.F32 R96, gdesc[UR8], R96, gsb0 ;  /* 0x00200000086079f0 */ /* 0x000fe20008000860 */
[----:B------:R-:W-:Y:S01]  /*2350*/  UMOV UR10, UR13 ;  /* 0x0000000d000a7c82 */ /* 0x000fe20008000000 */
[----:B------:R-:W-:Y:S01]  /*2360*/  UMOV UR11, 0xc0000010 ;  /* 0xc0000010000b7882 */ /* 0x000fe20000000000 */
[----:B------:R-:W-:Y:S01]  /*2370*/  UIADD3 UR13, UR7, 0xa0, URZ ;  /* 0x000000a0070d7890 */ /* 0x000fe2000fffe03f */
[----:B------:R-:W-:Y:S02]  /*2380*/  WARPGROUP.DEPBAR.LE gsb0, 0x0 ;  /* 0x00008000000079c5 */ /* 0x000fe40000010000 */
        /* <DEDUP_REMOVED lines=22> */
[----:B------:R-:W-:Y:S02]  /*24f0*/  UIADD3 UR14, UR7, 0x120, URZ ;  /* 0x00000120070e7890 */ /* 0x000fe4000fffe03f */
[----:B------:R-:W-:Y:S01]  /*2500*/  UIADD3 UR7, UR7, 0x140, URZ ;  /* 0x0000014007077890 */ /* 0x000fe2000fffe03f */
[----:B------:R-:W-:Y:S02]  /*2510*/  WARPGROUP.DEPBAR.LE gsb0, 0x0 ;  /* 0x00008000000079c5 */ /* 0x000fe40000010000 */
[----:B------:R-:W-:-:S06]  /*2520*/  WARPGROUP.ARRIVE ;  /* 0x00000000000079c5 */ /* 0x000fcc0000000000 */
[----:B------:R-:W-:Y:S01]  /*2530*/  HGMMA.64x16x16.F32 R56, gdesc[UR8], R56, gsb0 ;  /* 0x00200000083879f0 */ /* 0x000fe20008000838 */
[----:B------:R-:W-:Y:S01]  /*2540*/  UMOV UR10, UR12 ;  /* 0x0000000c000a7c82 */ /* 0x000fe20008000000 */
[----:B------:R-:W-:Y:S01]  /*2550*/  UMOV UR11, 0xc0000010 ;  /* 0xc0000010000b7882 */ /* 0x000fe20000000000 */
        /* <DEDUP_REMOVED lines=17> */
[----:B------:R-:W-:Y:S03]  /*2670*/  HGMMA.64x16x16.F32 R24, gdesc[UR8], R24, gsb0 ;  /* 0x00200000081879f0 */ /* 0x000fe60008000818 */
[----:B------:R-:W-:Y:S02]  /*2680*/  WARPGROUP.DEPBAR.LE gsb0, 0x0 ;  /* 0x00008000000079c5 */ /* 0x000fe40000010000 */
[----:B------:R-:W-:Y:S05]  /*2690*/  @!P0 BRA `(.L_x_31) ;  /* 0x0000000000048947 */ /* 0x000fea0003800000 */
[----:B------:R-:W-:Y:S01]  /*26a0*/  BPT.TRAP 0x1 ;  /* 0x000000040000795c */ /* 0x000fe20000300000 */
.L_x_31:
[----:B------:R-:W-:-:S13]  /*26b0*/  ISETP.NE.AND P1, PT, R113, RZ, PT ;  /* 0x000000ff7100720c */ /* 0x000fda0003f25270 */
[----:B-12---:R-:W-:-:S05]  /*26c0*/  @P1 LEA R4, R3, UR41, 0x3 ;  /* 0x0000002903041c11 */ /* 0x006fca000f8e18ff */
[----:B------:R-:W-:-:S05]  /*26d0*/  @P1 VIADD R5, R4, 0xf0 ;  /* 0x000000f004051836 */ /* 0x000fca0000000000 */
[----:B------:R-:W-:-:S04]  /*26e0*/  @P1 PRMT R5, R112, 0x654, R5 ;  /* 0x0000065470051816 */ /* 0x000fc80000000005 */
[----:B------:R1:W-:Y:S01]  /*26f0*/  @P1 SYNCS.ARRIVE.TRANS64.RED.A1T0 RZ, [R5+URZ], RZ ;  /* 0x000000ff05ff19a7 */ /* 0x0003e2000810043f */
[----:B------:R-:W-:-:S13]  /*2700*/  ISETP.GT.U32.AND P1, PT, R16, 0x1, PT ;  /* 0x000000011000780c */ /* 0x000fda0003f24070 */
[----:B-1----:R-:W-:Y:S05]  /*2710*/  @P1 BRA `(.L_x_32) ;  /* 0x0000000000041947 */ /* 0x002fea0003800000 */
[----:B------:R-:W-:Y:S01]  /*2720*/  BPT.TRAP 0x1 ;  /* 0x000000040000795c */ /* 0x000fe20000300000 */
.L_x_32:
[----:B------:R-:W-:Y:S01]  /*2730*/  UIADD3 UR6, UR6, 0x1, URZ ;  /* 0x0000000106067890 */ /* 0x000fe2000fffe03f */
[C---:B------:R-:W-:Y:S01]  /*2740*/  ISETP.GT.AND P2, PT, R0.reuse, 0x1, PT ;  /* 0x000000010000780c */ /* 0x040fe20003f44270 */
[----:B------:R-:W-:Y:S02]  /*2750*/  VIADD R3, R3, 0x1 ;  /* 0x0000000103037836 */ /* 0x000fe40000000000 */
[----:B------:R-:W-:Y:S01]  /*2760*/  UISETP.NE.AND UP0, UPT, UR6, 0x1e, UPT ;  /* 0x0000001e0600788c */ /* 0x000fe2000bf05270 */
[----:B------:R-:W-:Y:S02]  /*2770*/  VIADD R0, R0, 0xffffffff ;  /* 0xffffffff00007836 */ /* 0x000fe40000000000 */
[C---:B------:R-:W-:Y:S01]  /*2780*/  ISETP.NE.AND P1, PT, R3.reuse, 0x1e, PT ;  /* 0x0000001e0300780c */ /* 0x040fe20003f25270 */
[----:B------:R-:W-:Y:S02]  /*2790*/  USEL UR7, URZ, 0x1, UP0 ;  /* 0x000000013f077887 */ /* 0x000fe40008000000 */
[----:B------:R-:W-:Y:S01]  /*27a0*/  USEL UR6, UR6, URZ, UP0 ;  /* 0x0000003f06067287 */ /* 0x000fe20008000000 */
[----:B------:R-:W-:-:S03]  /*27b0*/  SEL R3, R3, RZ, P1 ;  /* 0x000000ff03037207 */ /* 0x000fc60000800000 */
[----:B------:R-:W-:Y:S01]  /*27c0*/  LOP3.LUT R6, R6, UR7, RZ, 0x3c, !PT ;  /* 0x0000000706067c12 */ /* 0x000fe2000f8e3cff */
[----:B------:R-:W-:Y:S07]  /*27d0*/  @P2 BRA `(.L_x_33) ;  /* 0xfffffff800742947 */ /* 0x000fee000383ffff */
.L_x_26:
[----:B-12---:R-:W1:Y:S01]  /*27e0*/  LDC R0, c[0x0][0x28c] ;  /* 0x0000a300ff007b82 */ /* 0x006e620000000800 */
[----:B------:R2:W-:Y:S01]  /*27f0*/  SYNCS.ARRIVE.TRANS64.A1T0 RZ, [R122+UR45], RZ ;  /* 0x000000ff7aff79a7 */ /* 0x0005e2000810002d */
[----:B-1----:R-:W-:-:S13]  /*2800*/  ISETP.GE.AND P1, PT, R0, 0x1, PT ;  /* 0x000000010000780c */ /* 0x002fda0003f26270 */
[----:B--2---:R-:W-:Y:S05]  /*2810*/  @!P1 BRA `(.L_x_34) ;  /* 0x0000000000449947 */ /* 0x004fea0003800000 */
[----:B------:R-:W-:Y:S05]  /*2820*/  @!P0 BRA `(.L_x_35) ;  /* 0x0000000000048947 */ /* 0x000fea0003800000 */
[----:B------:R-:W-:Y:S01]  /*2830*/  BPT.TRAP 0x1 ;  /* 0x000000040000795c */ /* 0x000fe20000300000 */
.L_x_35:
[----:B------:R-:W-:-:S13]  /*2840*/  ISETP.NE.AND P0, PT, R113, RZ, PT ;  /* 0x000000ff7100720c */ /* 0x000fda0003f05270 */
[----:B------:R-:W-:-:S05]  /*2850*/  VOTEU.ANY UP0, P0 ;  /* 0x00000000003f7886 */ /* 0x000fca0000000100 */
[----:B------:R-:W-:-:S06]  /*2860*/  @UP0 UIADD3 UR4, UR43, UR38, URZ ;  /* 0x000000262b040290 */ /* 0x000fcc000fffe03f */
[----:B------:R-:W-:Y:S02]  /*2870*/  IMAD.U32 R4, RZ, RZ, UR4 ;  /* 0x00000004ff047e24 */ /* 0x000fe4000f8e00ff */
[----:B------:R-:W-:Y:S02]  /*2880*/  IMAD.U32 R3, RZ, RZ, UR4 ;  /* 0x00000004ff037e24 */ /* 0x000fe4000f8e00ff */
[----:B------:R-:W-:-:S05]  /*2890*/  @P0 IMAD.WIDE.U32 R4, R4, -0x77777777, RZ ;  /* 0x8888888904040825 */ /* 0x000fca00078e00ff */
[----:B------:R-:W-:-:S05]  /*28a0*/  @P0 SHF.R.U32.HI R0, RZ, 0x4, R5 ;  /* 0x00000004ff000819 */ /* 0x000fca0000011605 */
[----:B------:R-:W-:-:S05]  /*28b0*/  @P0 IMAD R0, R0, -0x1e, R3 ;  /* 0xffffffe200000824 */ /* 0x000fca00078e0203 */
[----:B------:R-:W-:-:S05]  /*28c0*/  @P0 LEA R0, R0, UR41, 0x3 ;  /* 0x0000002900000c11 */ /* 0x000fca000f8e18ff */
[----:B------:R-:W-:-:S05]  /*28d0*/  @P0 VIADD R3, R0, 0xf0 ;  /* 0x000000f000030836 */ /* 0x000fca0000000000 */
[----:B------:R-:W-:-:S04]  /*28e0*/  @P0 PRMT R3, R112, 0x654, R3 ;  /* 0x0000065470030816 */ /* 0x000fc80000000003 */
[----:B------:R1:W-:Y:S01]  /*28f0*/  @P0 SYNCS.ARRIVE.TRANS64.RED.A1T0 RZ, [R3+URZ], RZ ;  /* 0x000000ff03ff09a7 */ /* 0x0003e2000810043f */
[----:B------:R-:W-:-:S13]  /*2900*/  ISETP.GT.U32.AND P0, PT, R16, 0x1, PT ;  /* 0x000000011000780c */ /* 0x000fda0003f04070 */
[----:B-1----:R-:W-:Y:S05]  /*2910*/  @P0 BRA `(.L_x_34) ;  /* 0x0000000000040947 */ /* 0x002fea0003800000 */
[----:B------:R-:W-:Y:S01]  /*2920*/  BPT.TRAP 0x1 ;  /* 0x000000040000795c */ /* 0x000fe20000300000 */
.L_x_34:
[----:B------:R-:W-:Y:S01]  /*2930*/  SHF.L.U32 R0, R124, 0x1f, RZ ;  /* 0x0000001f7c007819 */ /* 0x000fe200000006ff */
[----:B------:R-:W-:Y:S01]  /*2940*/  UIADD3 UR38, UR44, UR38, URZ ;  /* 0x000000262c267290 */ /* 0x000fe2000fffe03f */
[----:B------:R-:W1:Y:S01]  /*2950*/  LDC R9, c[0x0][0x288] ;  /* 0x0000a200ff097b82 */ /* 0x000e620000000800 */
[----:B------:R-:W-:Y:S01]  /*2960*/  UISETP.GE.U32.AND UP1, UPT, UR44, 0x1e, UPT ;  /* 0x0000001e2c00788c */ /* 0x000fe2000bf26070 */
[----:B------:R-:W-:Y:S01]  /*2970*/  IMAD.SHL.U32 R10, R118, 0x2, RZ ;  /* 0x00000002760a7824 */ /* 0x000fe200078e00ff */
[----:B------:R-:W-:Y:S02]  /*2980*/  UISETP.GT.U32.AND UP0, UPT, UR38, 0x1d, UPT ;  /* 0x0000001d2600788c */ /* 0x000fe4000bf04070 */
[----:B------:R-:W-:Y:S02]  /*2990*/  UIMAD.WIDE.U32 UR4, UR38, -0x77777777, URZ ;  /* 0x88888889260478a5 */ /* 0x000fe4000f8e003f */
[----:B------:R-:W-:Y:S01]  /*29a0*/  UISETP.LT.U32.AND UP0, UPT, UR44, 0x1e, UP0 ;  /* 0x0000001e2c00788c */ /* 0x000fe20008701070 */
[----:B------:R-:W2:Y:S01]  /*29b0*/  SYNCS.PHASECHK.TRANS64.TRYWAIT P0, [R123+UR42+0x10], R0 ;  /* 0x000010007b0075a7 */ /* 0x000ea2000800016a */
[----:B------:R-:W-:Y:S01]  /*29c0*/  USHF.R.U32.HI UR4, URZ, 0x4, UR5 ;  /* 0x000000043f047899 */ /* 0x000fe20008011605 */
[----:B------:R-:W-:Y:S01]  /*29d0*/  SHF.R.S32.HI R11, RZ, 0x1f, R10 ;  /* 0x0000001fff0b7819 */ /* 0x000fe2000001140a */
[----:B------:R-:W-:-:S02]  /*29e0*/  USEL UR6, URZ, 0x1, !UP0 ;  /* 0x000000013f067887 */ /* 0x000fc4000c000000 */
[----:B------:R-:W-:Y:S02]  /*29f0*/  UIMAD UR38, UR4, -0x1e, UR38 ;  /* 0xffffffe2042678a4 */ /* 0x000fe4000f8e0226 */
[----:B------:R-:W-:-:S04]  /*2a00*/  ULOP3.LUT UR39, UR39, UR6, URZ, 0x3c, !UPT ;  /* 0x0000000627277292 */ /* 0x000fc8000f8e3c3f */
[----:B------:R-:W-:Y:S01]  /*2a10*/  @UP1 ULOP3.LUT UR39, UR39, 0x1, UR4, 0x78, !UPT ;  /* 0x0000000127271892 */ /* 0x000fe2000f8e7804 */
[----:B-12---:R-:W-:Y:S11]  /*2a20*/  @!P0 BRA `(.L_x_36) ;  /* 0x0000008000cc8947 */ /* 0x006ff60003800000 */
.L_x_264:
[----:B------:R-:W-:Y:S01]  /*2a30*/  IMAD.SHL.U32 R8, R19, 0x40, RZ ;  /* 0x0000004013087824 */ /* 0x000fe200078e00ff */
[----:B------:R-:W-:Y:S01]  /*2a40*/  ULDC UR6, c[0x0][0x284] ;  /* 0x0000a10000067ab9 */ /* 0x000fe20000000800 */
[----:B0-----:R-:W-:Y:S01]  /*2a50*/  IMAD R12, R22, 0xb0, RZ ;  /* 0x000000b0160c7824 */ /* 0x001fe200078e02ff */
[----:B------:R-:W-:Y:S01]  /*2a60*/  SHF.R.S32.HI R21, RZ, 0x1f, R2 ;  /* 0x0000001fff157819 */ /* 0x000fe20000011402 */
[----:B------:R-:W-:Y:S01]  /*2a70*/  ULDC.64 UR4, c[0x0][0x5d0] ;  /* 0x0001740000047ab9 */ /* 0x000fe20000000a00 */
[----:B------:R-:W-:Y:S01]  /*2a80*/  ISETP.GE.AND P0, PT, R8, UR6, PT ;  /* 0x0000000608007c0c */ /* 0x000fe2000bf06270 */
[----:B------:R-:W-:Y:S01]  /*2a90*/  IMAD.WIDE.U32 R4, R2, UR4, R10 ;  /* 0x0000000402047c25 */ /* 0x000fe2000f8e000a */
[----:B------:R-:W-:Y:S02]  /*2aa0*/  SHF.R.S32.HI R13, RZ, 0x1f, R12 ;  /* 0x0000001fff0d7819 */ /* 0x000fe4000001140c */
[C---:B------:R-:W-:Y:S01]  /*2ab0*/  ISETP.GE.OR P0, PT, R12.reuse, R9, P0 ;  /* 0x000000090c00720c */ /* 0x040fe20000706670 */
[----:B------:R-:W-:Y:S01]  /*2ac0*/  IMAD R3, R21, UR4, RZ ;  /* 0x0000000415037c24 */ /* 0x000fe2000f8e02ff */
[----:B------:R-:W-:-:S03]  /*2ad0*/  IADD3 R6, P1, R12, R4, RZ ;  /* 0x000000040c067210 */ /* 0x000fc60007f3e0ff */
[----:B------:R-:W-:-:S05]  /*2ae0*/  IMAD R3, R2, UR5, R3 ;  /* 0x0000000502037c24 */ /* 0x000fca000f8e0203 */
[----:B------:R-:W-:-:S03]  /*2af0*/  IADD3.X R7, R13, R5, R3, P1, !PT ;  /* 0x000000050d077210 */ /* 0x000fc60000ffe403 */
[----:B------:R-:W-:Y:S05]  /*2b00*/  @P0 BRA `(.L_x_37) ;  /* 0x0000005800ec0947 */ /* 0x000fea0003800000 */
[----:B------:R-:W0:Y:S01]  /*2b10*/  LDC.64 R4, c[0x0][0x5c8] ;  /* 0x00017200ff047b82 */ /* 0x000e220000000a00 */
[----:B-----5:R-:W-:Y:S01]  /*2b20*/  FSETP.NEU.AND P0, PT, R115, RZ, PT ;  /* 0x000000ff7300720b */ /* 0x020fe20003f0d000 */
[----:B------:R-:W-:Y:S01]  /*2b30*/  IMAD R3, R118, -0x2, R9 ;  /* 0xfffffffe76037824 */ /* 0x000fe200078e0209 */
[----:B------:R-:W-:Y:S01]  /*2b40*/  BSSY B0, `(.L_x_37) ;  /* 0x00005b7000007945 */ /* 0x000fe20003800000 */
[----:B------:R-:W-:-:S04]  /*2b50*/  IMAD.WIDE R130, R19, 0x40, R116 ;  /* 0x0000004013827825 */ /* 0x000fc800078e0274 */
[----:B-1----:R-:W-:Y:S02]  /*2b60*/  IMAD.IADD R0, R3, 0x1, -R12 ;  /* 0x0000000103007824 */ /* 0x002fe400078e0a0c */
[----:B------:R-:W-:-:S03]  /*2b70*/  IMAD.IADD R3, R119, 0x1, -R8 ;  /* 0x0000000177037824 */ /* 0x000fc600078e0a08 */
[----:B------:R-:W-:-:S04]  /*2b80*/  ISETP.GT.AND P1, PT, R0, RZ, PT ;  /* 0x000000ff0000720c */ /* 0x000fc80003f24270 */
[----:B------:R-:W-:Y:S01]  /*2b90*/  ISETP.GT.AND P2, PT, R3, RZ, P1 ;  /* 0x000000ff0300720c */ /* 0x000fe20000f44270 */
[-C--:B0-----:R-:W-:Y:S02]  /*2ba0*/  IMAD R8, R131, R4.reuse, RZ ;  /* 0x0000000483087224 */ /* 0x081fe400078e02ff */
[----:B------:R-:W-:-:S04]  /*2bb0*/  IMAD.WIDE.U32 R6, R130, R4, R6 ;  /* 0x0000000482067225 */ /* 0x000fc800078e0006 */
[----:B------:R-:W-:-:S04]  /*2bc0*/  IMAD R9, R130, R5, R8 ;  /* 0x0000000582097224 */ /* 0x000fc800078e0208 */
[----:B------:R-:W-:Y:S01]  /*2bd0*/  IMAD.IADD R139, R7, 0x1, R9 ;  /* 0x00000001078b7824 */ /* 0x000fe200078e0209 */
[----:B------:R-:W-:Y:S06]  /*2be0*/  @!P0 BRA `(.L_x_38) ;  /* 0x0000003c00088947 */ /* 0x000fec0003800000 */
[----:B------:R-:W0:Y:S01]  /*2bf0*/  LDC.64 R132, c[0x0][0x5b8] ;  /* 0x00016e00ff847b82 */ /* 0x000e220000000a00 */
[----:B------:R-:W-:-:S07]  /*2c00*/  ULDC.64 UR4, c[0x0][0x5c0] ;  /* 0x0001700000047ab9 */ /* 0x000fce0000000a00 */
[----:B------:R-:W1:Y:S08]  /*2c10*/  LDC.64 R136, c[0x0][0x5b0] ;  /* 0x00016c00ff887b82 */ /* 0x000e700000000a00 */
[----:B------:R-:W2:Y:S01]  /*2c20*/  LDC.64 R14, c[0x0][0x5a8] ;  /* 0x00016a00ff0e7b82 */ /* 0x000ea20000000a00 */
[-C--:B0-----:R-:W-:Y:S02]  /*2c30*/  IMAD R7, R21, R132.reuse, RZ ;  /* 0x0000008415077224 */ /* 0x081fe400078e02ff */
[----:B------:R-:W-:-:S04]  /*2c40*/  IMAD.WIDE.U32 R8, R2, R132, R10 ;  /* 0x0000008402087225 */ /* 0x000fc800078e000a */
[----:B------:R-:W-:Y:S01]  /*2c50*/  IMAD R133, R2, R133, R7 ;  /* 0x0000008502857224 */ /* 0x000fe200078e0207 */
[----:B------:R-:W-:Y:S01]  /*2c60*/  IADD3 R20, P0, R12, R8, RZ ;  /* 0x000000080c147210 */ /* 0x000fe20007f1e0ff */
[----:B-1----:R-:W-:-:S03]  /*2c70*/  IMAD R7, R131, R136, RZ ;  /* 0x0000008883077224 */ /* 0x002fc600078e02ff */
[----:B------:R-:W-:Y:S01]  /*2c80*/  IADD3.X R21, R13, R9, R133, P0, !PT ;  /* 0x000000090d157210 */ /* 0x000fe200007fe485 */
[C---:B------:R-:W-:Y:S02]  /*2c90*/  IMAD R135, R130.reuse, R137, R7 ;  /* 0x0000008982877224 */ /* 0x040fe400078e0207 */
[----:B------:R-:W-:-:S04]  /*2ca0*/  IMAD.WIDE.U32 R8, R130, R136, R20 ;  /* 0x0000008882087225 */ /* 0x000fc800078e0014 */
[----:B------:R-:W-:Y:S01]  /*2cb0*/  IMAD.IADD R7, R9, 0x1, R135 ;  /* 0x0000000109077824 */ /* 0x000fe200078e0287 */
[----:B--2---:R-:W-:-:S04]  /*2cc0*/  LEA R126, P0, R8, R14, 0x1 ;  /* 0x0000000e087e7211 */ /* 0x004fc800078008ff */
[----:B------:R-:W-:-:S05]  /*2cd0*/  LEA.HI.X R127, R8, R15, R7, 0x1, P0 ;  /* 0x0000000f087f7211 */ /* 0x000fca00000f0c07 */
[----:B------:R0:W2:Y:S01]  /*2ce0*/  @P2 LDG.E.LTC128B.U16 R19, desc[UR36][R126.64] ;  /* 0x000000247e132981 */ /* 0x0000a2000c1e1520 */
[----:B------:R-:W-:Y:S01]  /*2cf0*/  IMAD.WIDE.U32 R8, R130, R136, R12 ;  /* 0x0000008882087225 */ /* 0x000fe200078e000c */
[----:B------:R-:W-:Y:S02]  /*2d00*/  BSSY B1, `(.L_x_39) ;  /* 0x0000014000017945 */ /* 0x000fe40003800000 */
[----:B------:R-:W-:-:S04]  /*2d10*/  IADD3 R128, P0, R10, R8, RZ ;  /* 0x000000080a807210 */ /* 0x000fc80007f1e0ff */
[----:B------:R-:W-:Y:S01]  /*2d20*/  IADD3.X R129, R11, R135, R9, P0, !PT ;  /* 0x000000870b817210 */ /* 0x000fe200007fe409 */
[C---:B0-----:R-:W-:Y:S01]  /*2d30*/  IMAD.SHL.U32 R126, R136.reuse, 0x8, RZ ;  /* 0x00000008887e7824 */ /* 0x041fe200078e00ff */
[----:B------:R-:W-:Y:S01]  /*2d40*/  SHF.L.U64.HI R127, R136, 0x3, R137 ;  /* 0x00000003887f7819 */ /* 0x000fe20000010289 */
[----:B------:R-:W-:-:S04]  /*2d50*/  IMAD.WIDE.U32 R128, R2, R132, R128 ;  /* 0x0000008402807225 */ /* 0x000fc800078e0080 */
[----:B--2---:R-:W-:-:S05]  /*2d60*/  HADD2.F32 R8, -RZ, R19.H0_H0 ;  /* 0x20000013ff087230 */ /* 0x004fca0000004100 */
[----:B------:R-:W-:Y:S01]  /*2d70*/  FMUL R7, R8, R115 ;  /* 0x0000007308077220 */ /* 0x000fe20000400000 */
[----:B------:R-:W-:-:S03]  /*2d80*/  LEA R8, P0, R6, UR4, 0x1 ;  /* 0x0000000406087c11 */ /* 0x000fc6000f8008ff */
[----:B------:R-:W-:Y:S01]  /*2d90*/  FFMA R7, R104, R114, R7 ;  /* 0x0000007268077223 */ /* 0x000fe20000000007 */
[----:B------:R-:W-:Y:S02]  /*2da0*/  LEA.HI.X R9, R6, UR5, R139, 0x1, P0 ;  /* 0x0000000506097c11 */ /* 0x000fe400080f0c8b */
[----:B------:R-:W-:Y:S02]  /*2db0*/  ISETP.GT.AND P0, PT, R0, 0x1, PT ;  /* 0x000000010000780c */ /* 0x000fe40003f04270 */
[----:B------:R-:W-:Y:S01]  /*2dc0*/  F2FP.F16.F32.PACK_AB R22, RZ, R7 ;  /* 0x00000007ff16723e */ /* 0x000fe200000000ff */
[----:B------:R-:W-:Y:S01]  /*2dd0*/  IMAD.IADD R7, R133, 0x1, R129 ;  /* 0x0000000185077824 */ /* 0x000fe200078e0281 */
[----:B------:R-:W-:Y:S02]  /*2de0*/  ISETP.GT.AND P3, PT, R3, RZ, P0 ;  /* 0x000000ff0300720c */ /* 0x000fe40000764270 */
[C---:B------:R-:W-:Y:S01]  /*2df0*/  LEA R6, P4, R128.reuse, R14, 0x1 ;  /* 0x0000000e80067211 */ /* 0x040fe200078808ff */
[----:B------:R0:W-:Y:S03]  /*2e00*/  @P2 STG.E.U16 desc[UR36][R8.64], R22 ;  /* 0x0000001608002986 */ /* 0x0001e6000c101524 */
[----:B------:R-:W-:-:S07]  /*2e10*/  LEA.HI.X R7, R128, R15, R7, 0x1, P4 ;  /* 0x0000000f80077211 */ /* 0x000fce00020f0c07 */
[----:B------:R-:W-:Y:S05]  /*2e20*/  @!P3 BRA `(.L_x_40) ;  /* 0x000000000004b947 */ /* 0x000fea0003800000 */
[----:B------:R1:W5:Y:S02]  /*2e30*/  LDG.E.LTC128B.U16 R19, desc[UR36][R6.64+0x2] ;  /* 0x0000022406137981 */ /* 0x000364000c1e1520 */
.L_x_40:
[----:B------:R-:W-:Y:S05]  /*2e40*/  BSYNC B1 ;  /* 0x0000000000017941 */ /* 0x000fea0003800000 */
.L_x_39:
[----:B0----5:R-:W-:Y:S01]  /*2e50*/  HADD2.F32 R22, -RZ, R19.H0_H0 ;  /* 0x20000013ff167230 */ /* 0x021fe20000004100 */
[----:B------:R-:W-:Y:S01]  /*2e60*/  ISETP.GT.AND P1, PT, R3, 0x8, P1 ;  /* 0x000000080300780c */ /* 0x000fe20000f24270 */
[----:B------:R-:W-:-:S04]  /*2e70*/  IMAD.WIDE.U32 R126, R130, R136, R126 ;  /* 0x00000088827e7225 */ /* 0x000fc800078e007e */
[----:B------:R-:W-:Y:S01]  /*2e80*/  FMUL R22, R22, R115 ;  /* 0x0000007316167220 */ /* 0x000fe20000400000 */
[----:B------:R-:W-:Y:S01]  /*2e90*/  IMAD.IADD R135, R135, 0x1, R127 ;  /* 0x0000000187877824 */ /* 0x000fe200078e027f */
[----:B------:R-:W-:Y:S02]  /*2ea0*/  IADD3 R104, P2, R20, R126, RZ ;  /* 0x0000007e14687210 */ /* 0x000fe40007f5e0ff */
[----:B------:R-:W-:-:S03]  /*2eb0*/  FFMA R22, R105, R114, R22 ;  /* 0x0000007269167223 */ /* 0x000fc60000000016 */
[----:B------:R-:W-:Y:S01]  /*2ec0*/  IMAD.X R21, R135, 0x1, R21, P2 ;  /* 0x0000000187157824 */ /* 0x000fe200010e0615 */
[C---:B------:R-:W-:Y:S02]  /*2ed0*/  LEA R20, P2, R104.reuse, R14, 0x1 ;  /* 0x0000000e68147211 */ /* 0x040fe400078408ff */
[----:B------:R-:W-:Y:S02]  /*2ee0*/  F2FP.F16.F32.PACK_AB R22, RZ, R22 ;  /* 0x00000016ff16723e */ /* 0x000fe400000000ff */
[----:B------:R-:W-:-:S03]  /*2ef0*/  LEA.HI.X R21, R104, R15, R21, 0x1, P2 ;  /* 0x0000000f68157211 */ /* 0x000fc600010f0c15 */
[----:B------:R0:W-:Y:S04]  /*2f00*/  @P3 STG.E.U16 desc[UR36][R8.64+0x2], R22 ;  /* 0x0000021608003986 */ /* 0x0001e8000c101524 */
[----:B------:R-:W2:Y:S01]  /*2f10*/  @P1 LDG.E.LTC128B.U16 R19, desc[UR36][R20.64] ;  /* 0x0000002414131981 */ /* 0x000ea2000c1e1520 */
[----:B------:R-:W-:Y:S01]  /*2f20*/  IADD3 R12, P2, P3, R10, R126, R12 ;  /* 0x0000007e0a0c7210 */ /* 0x000fe20007b5e00c */
[----:B------:R-:W-:Y:S01]  /*2f30*/  BSSY B1, `(.L_x_41) ;  /* 0x0000011000017945 */ /* 0x000fe20003800000 */
[----:B------:R-:W-:Y:S02]  /*2f40*/  SHF.L.U64.HI R5, R4, 0x4, R5 ;  /* 0x0000000404057819 */ /* 0x000fe40000010205 */
[----:B------:R-:W-:Y:S02]  /*2f50*/  IADD3.X R13, R11, R135, R13, P2, P3 ;  /* 0x000000870b0d7210 */ /* 0x000fe400017e640d */
[----:B------:R-:W-:Y:S01]  /*2f60*/  ISETP.GT.AND P0, PT, R3, 0x8, P0 ;  /* 0x000000080300780c */ /* 0x000fe20000704270 */
[----:B------:R-:W-:-:S04]  /*2f70*/  IMAD.WIDE.U32 R12, R2, R132, R12 ;  /* 0x00000084020c7225 */ /* 0x000fc800078e000c */
[----:B------:R-:W-:Y:S02]  /*2f80*/  IMAD.IADD R2, R133, 0x1, R13 ;  /* 0x0000000185027824 */ /* 0x000fe400078e020d */
[----:B--2---:R-:W-:-:S05]  /*2f90*/  HADD2.F32 R10, -RZ, R19.H0_H0 ;  /* 0x20000013ff0a7230 */ /* 0x004fca0000004100 */
[----:B------:R-:W-:Y:S01]  /*2fa0*/  FMUL R11, R10, R115 ;  /* 0x000000730a0b7220 */ /* 0x000fe20000400000 */
[----:B------:R-:W-:Y:S02]  /*2fb0*/  LEA R10, P2, R4, R8, 0x4 ;  /* 0x00000008040a7211 */ /* 0x000fe400078420ff */
[----:B------:R-:W-:Y:S01]  /*2fc0*/  LEA R4, P3, R12, R14, 0x1 ;  /* 0x0000000e0c047211 */ /* 0x000fe200078608ff */
[----:B------:R-:W-:-:S05]  /*2fd0*/  FFMA R11, R106, R114, R11 ;  /* 0x000000726a0b7223 */ /* 0x000fca000000000b */
[----:B------:R-:W-:Y:S01]  /*2fe0*/  F2FP.F16.F32.PACK_AB R13, RZ, R11 ;  /* 0x0000000bff0d723e */ /* 0x000fe200000000ff */
[----:B------:R-:W-:Y:S01]  /*2ff0*/  IMAD.X R11, R5, 0x1, R9, P2 ;  /* 0x00000001050b7824 */ /* 0x000fe200010e0609 */
[----:B------:R-:W-:-:S04]  /*3000*/  LEA.HI.X R5, R12, R15, R2, 0x1, P3 ;  /* 0x0000000f0c057211 */ /* 0x000fc800018f0c02 */
[----:B------:R0:W-:Y:S01]  /*3010*/  @P1 STG.E.U16 desc[UR36][R10.64], R13 ;  /* 0x0000000d0a001986 */ /* 0x0001e2000c101524 */
[----:B------:R-:W-:Y:S05]  /*3020*/  @!P0 BRA `(.L_x_42) ;  /* 0x0000000000048947 */ /* 0x000fea0003800000 */
[----:B------:R2:W5:Y:S02]  /*3030*/  LDG.E.LTC128B.U16 R19, desc[UR36][R4.64+0x2] ;  /* 0x0000022404137981 */ /* 0x000564000c1e1520 */
.L_x_42:
[----:B------:R-:W-:Y:S05]  /*3040*/  BSYNC B1 ;  /* 0x0000000000017941 */ /* 0x000fea0003800000 */
.L_x_41:
[----:B-----5:R-:W-:Y:S01]  /*3050*/  HADD2.F32 R2, -RZ, R19.H0_H0 ;  /* 0x20000013ff027230 */ /* 0x020fe20000004100 */
[----:B------:R-:W-:Y:S01]  /*3060*/  ISETP.GT.AND P1, PT, R0, 0x8, PT ;  /* 0x000000080000780c */ /* 0x000fe20003f24270 */
[----:B------:R-:W-:Y:S03]  /*3070*/  BSSY B1, `(.L_x_43) ;  /* 0x0000008000017945 */ /* 0x000fe60003800000 */
[----:B------:R-:W-:Y:S01]  /*3080*/  FMUL R2, R2, R115 ;  /* 0x0000007302027220 */ /* 0x000fe20000400000 */
[----:B------:R-:W-:-:S03]  /*3090*/  ISETP.GT.AND P2, PT, R3, RZ, P1 ;  /* 0x000000ff0300720c */ /* 0x000fc60000f44270 */
[----:B------:R-:W-:-:S05]  /*30a0*/  FFMA R2, R107, R114, R2 ;  /* 0x000000726b027223 */ /* 0x000fca0000000002 */
[----:B------:R-:W-:-:S05]  /*30b0*/  F2FP.F16.F32.PACK_AB R2, RZ, R2 ;  /* 0x00000002ff02723e */ /* 0x000fca00000000ff */
[----:B------:R3:W-:Y:S01]  /*30c0*/  @P0 STG.E.U16 desc[UR36][R10.64+0x2], R2 ;  /* 0x000002020a000986 */ /* 0x0007e2000c101524 */
[----:B------:R-:W-:Y:S05]  /*30d0*/  @!P2 BRA `(.L_x_44) ;  /* 0x000000000004a947 */ /* 0x000fea0003800000 */
[----:B------:R4:W5:Y:S02]  /*30e0*/  LDG.E.LTC128B.U16 R19, desc[UR36][R6.64+0x10] ;  /* 0x0000102406137981 */ /* 0x000964000c1e1520 */
.L_x_44:
[----:B------:R-:W-:Y:S05]  /*30f0*/  BSYNC B1 ;  /* 0x0000000000017941 */ /* 0x000fea0003800000 */
.L_x_43:
[----:B---3-5:R-:W-:Y:S01]  /*3100*/  HADD2.F32 R2, -RZ, R19.H0_H0 ;  /* 0x20000013ff027230 */ /* 0x028fe20000004100 */
[----:B------:R-:W-:Y:S01]  /*3110*/  ISETP.GT.AND P0, PT, R0, 0x9, PT ;  /* 0x000000090000780c */ /* 0x000fe20003f04270 */
[----:B------:R-:W-:Y:S03]  /*3120*/  BSSY B1, `(.L_x_45) ;  /* 0x0000008000017945 */ /* 0x000fe60003800000 */
[----:B0-----:R-:W-:Y:S01]  /*3130*/  FMUL R13, R2, R115 ;  /* 0x00000073020d7220 */ /* 0x001fe20000400000 */
[----:B------:R-:W-:-:S03]  /*3140*/  ISETP.GT.AND P3, PT, R3, RZ, P0 ;  /* 0x000000ff0300720c */ /* 0x000fc60000764270 */
[----:B------:R-:W-:-:S05]  /*3150*/  FFMA R13, R108, R114, R13 ;  /* 0x000000726c0d7223 */ /* 0x000fca000000000d */
[----:B------:R-:W-:-:S05]  /*3160*/  F2FP.F16.F32.PACK_AB R13, RZ, R13 ;  /* 0x0000000dff0d723e */ /* 0x000fca00000000ff */
[----:B------:R0:W-:Y:S01]  /*3170*/  @P2 STG.E.U16 desc[UR36][R8.64+0x10], R13 ;  /* 0x0000100d08002986 */ /* 0x0001e2000c101524 */
[----:B------:R-:W-:Y:S05]  /*3180*/  @!P3 BRA `(.L_x_46) ;  /* 0x000000000004b947 */ /* 0x000fea0003800000 */
[----:B------:R3:W5:Y:S02]  /*3190*/  LDG.E.LTC128B.U16 R19, desc[UR36][R6.64+0x12] ;  /* 0x0000122406137981 */ /* 0x000764000c1e1520 */
.L_x_46:
[----:B------:R-:W-:Y:S05]  /*31a0*/  BSYNC B1 ;  /* 0x0000000000017941 */ /* 0x000fea0003800000 */
.L_x_45:
[----:B-----5:R-:W-:Y:S01]  /*31b0*/  HADD2.F32 R2, -RZ, R19.H0_H0 ;  /* 0x20000013ff027230 */ /* 0x020fe20000004100 */
[----:B------:R-:W-:Y:S01]  /*31c0*/  ISETP.GT.AND P1, PT, R3, 0x8, P1 ;  /* 0x000000080300780c */ /* 0x000fe20000f24270 */
[----:B------:R-:W-:Y:S03]  /*31d0*/  BSSY B1, `(.L_x_47) ;  /* 0x0000007000017945 */ /* 0x000fe60003800000 */
[----:B------:R-:W-:-:S04]  /*31e0*/  FMUL R2, R2, R115 ;  /* 0x0000007302027220 */ /* 0x000fc80000400000 */
[----:B------:R-:W-:-:S05]  /*31f0*/  FFMA R2, R109, R114, R2 ;  /* 0x000000726d027223 */ /* 0x000fca0000000002 */
[----:B------:R-:W-:-:S05]  /*3200*/  F2FP.F16.F32.PACK_AB R2, RZ, R2 ;  /* 0x00000002ff02723e */ /* 0x000fca00000000ff */
[----:B------:R0:W-:Y:S01]  /*3210*/  @P3 STG.E.U16 desc[UR36][R8.64+0x12], R2 ;  /* 0x0000120208003986 */ /* 0x0001e2000c101524 */
[----:B------:R-:W-:Y:S05]  /*3220*/  @!P1 BRA `(.L_x_48) ;  /* 0x0000000000049947 */ /* 0x000fea0003800000 */
[----:B------:R0:W5:Y:S02]  /*3230*/  LDG.E.LTC128B.U16 R19, desc[UR36][R4.64+0x10] ;  /* 0x0000102404137981 */ /* 0x000164000c1e1520 */
.L_x_48:
[----:B------:R-:W-:Y:S05]  /*3240*/  BSYNC B1 ;  /* 0x0000000000017941 */ /* 0x000fea0003800000 */
.L_x_47:
[----:B0----5:R-:W-:Y:S01]  /*3250*/  HADD2.F32 R2, -RZ, R19.H0_H0 ;  /* 0x20000013ff027230 */ /* 0x021fe20000004100 */
        /* <DEDUP_REMOVED lines=8> */
.L_x_50:
[----:B------:R-:W-:Y:S05]  /*32e0*/  BSYNC B1 ;  /* 0x0000000000017941 */ /* 0x000fea0003800000 */
.L_x_49:
        /* <DEDUP_REMOVED lines=10> */
.L_x_52:
[----:B------:R-:W-:Y:S05]  /*3390*/  BSYNC B1 ;  /* 0x0000000000017941 */ /* 0x000fea0003800000 */
.L_x_51:
[----:B0----5:R-:W-:Y:S01]  /*33a0*/  HADD2.F32 R2, -RZ, R19.H0_H0 ;  /* 0x20000013ff027230 */ /* 0x021fe20000004100 */
        /* <DEDUP_REMOVED lines=9> */
.L_x_54:
[----:B------:R-:W-:Y:S05]  /*3440*/  BSYNC B1 ;  /* 0x0000000000017941 */ /* 0x000fea0003800000 */
.L_x_53:
        /* <DEDUP_REMOVED lines=9> */
.L_x_56:
[----:B------:R-:W-:Y:S05]  /*34e0*/  BSYNC B1 ;  /* 0x0000000000017941 */ /* 0x000fea0003800000 */
.L_x_55:
        /* <DEDUP_REMOVED lines=9> */
.L_x_58:
[----:B------:R-:W-:Y:S05]  /*3580*/  BSYNC B1 ;  /* 0x0000000000017941 */ /* 0x000fea0003800000 */
.L_x_57:
        /* <DEDUP_REMOVED lines=10> */
.L_x_60:
[----:B------:R-:W-:Y:S05]  /*3630*/  BSYNC B1 ;  /* 0x0000000000017941 */ /* 0x000fea0003800000 */
.L_x_59:
        /* <DEDUP_REMOVED lines=10> */
.L_x_62:
[----:B------:R-:W-:Y:S05]  /*36e0*/  BSYNC B1 ;  /* 0x0000000000017941 */ /* 0x000fea0003800000 */
.L_x_61:
        /* <DEDUP_REMOVED lines=9> */
.L_x_64:
[----:B------:R-:W-:Y:S05]  /*3780*/  BSYNC B1 ;  /* 0x0000000000017941 */ /* 0x000fea0003800000 */
.L_x_63:
        /* <DEDUP_REMOVED lines=9> */
.L_x_66:
[----:B------:R-:W-:Y:S05]  /*3820*/  BSYNC B1 ;  /* 0x0000000000017941 */ /* 0x000fea0003800000 */
.L_x_65:
        /* <DEDUP_REMOVED lines=10> */
.L_x_68:
[----:B------:R-:W-:Y:S05]  /*38d0*/  BSYNC B1 ;  /* 0x0000000000017941 */ /* 0x000fea0003800000 */
.L_x_67:
        /* <DEDUP_REMOVED lines=10> */
.L_x_70:
[----:B------:R-:W-:Y:S05]  /*3980*/  BSYNC B1 ;  /* 0x0000000000017941 */ /* 0x000fea0003800000 */
.L_x_69:
        /* <DEDUP_REMOVED lines=9> */
.L_x_72:
[----:B------:R-:W-:Y:S05]  /*3a20*/  BSYNC B1 ;  /* 0x0000000000017941 */ /* 0x000fea0003800000 */
.L_x_71:
        /* <DEDUP_REMOVED lines=9> */
.L_x_74:
[----:B------:R-:W-:Y:S05]  /*3ac0*/  BSYNC B1 ;  /* 0x0000000000017941 */ /* 0x000fea0003800000 */
.L_x_73:
        /* <DEDUP_REMOVED lines=10> */
.L_x_76:
[----:B------:R-:W-:Y:S05]  /*3b70*/  BSYNC B1 ;  /* 0x0000000000017941 */ /* 0x000fea0003800000 */
.L_x_75:
        /* <DEDUP_REMOVED lines=10> */
.L_x_78:
[----:B------:R-:W-:Y:S05]  /*3c20*/  BSYNC B1 ;  /* 0x0000000000017941 */ /* 0x000fea0003800000 */
.L_x_77:
        /* <DEDUP_REMOVED lines=9> */
.L_x_80:
[----:B------:R-:W-:Y:S05]  /*3cc0*/  BSYNC B1 ;  /* 0x0000000000017941 */ /* 0x000fea0003800000 */
.L_x_79:
        /* <DEDUP_REMOVED lines=9> */
.L_x_82:
[----:B------:R-:W-:Y:S05]  /*3d60*/  BSYNC B1 ;  /* 0x0000000000017941 */ /* 0x000fea0003800000 */
.L_x_81:
        /* <DEDUP_REMOVED lines=10> */
.L_x_84:
[----:B------:R-:W-:Y:S05]  /*3e10*/  BSYNC B1 ;  /* 0x0000000000017941 */ /* 0x000fea0003800000 */
.L_x_83:
        /* <DEDUP_REMOVED lines=10> */
.L_x_86:
[----:B------:R-:W-:Y:S05]  /*3ec0*/  BSYNC B1 ;  /* 0x0000000000017941 */ /* 0x000fea0003800000 */
.L_x_85:
        /* <DEDUP_REMOVED lines=9> */
.L_x_88:
[----:B------:R-:W-:Y:S05]  /*3f60*/  BSYNC B1 ;  /* 0x0000000000017941 */ /* 0x000fea0003800000 */
.L_x_87:
        /* <DEDUP_REMOVED lines=9> */
.L_x_90:
[----:B------:R-:W-:Y:S05]  /*4000*/  BSYNC B1 ;  /* 0x0000000000017941 */ /* 0x000fea0003800000 */
.L_x_89:
        /* <DEDUP_REMOVED lines=10> */
.L_x_92:
[----:B------:R-:W-:Y:S05]  /*40b0*/  BSYNC B1 ;  /* 0x0000000000017941 */ /* 0x000fea0003800000 */
.L_x_91:
        /* <DEDUP_REMOVED lines=10> */
.L_x_94:
[----:B------:R-:W-:Y:S05]  /*4160*/  BSYNC B1 ;  /* 0x0000000000017941 */ /* 0x000fea0003800000 */
.L_x_93:
        /* <DEDUP_REMOVED lines=9> */
.L_x_96:
[----:B------:R-:W-:Y:S05]  /*4200*/  BSYNC B1 ;  /* 0x0000000000017941 */ /* 0x000fea0003800000 */
.L_x_95:
        /* <DEDUP_REMOVED lines=9> */
.L_x_98:
[----:B------:R-:W-:Y:S05]  /*42a0*/  BSYNC B1 ;  /* 0x0000000000017941 */ /* 0x000fea0003800000 */
.L_x_97:
        /* <DEDUP_REMOVED lines=10> */
.L_x_100:
[----:B------:R-:W-:Y:S05]  /*4350*/  BSYNC B1 ;  /* 0x0000000000017941 */ /* 0x000fea0003800000 */
.L_x_99:
        /* <DEDUP_REMOVED lines=10> */
.L_x_102:
[----:B------:R-:W-:Y:S05]  /*4400*/  BSYNC B1 ;  /* 0x0000000000017941 */ /* 0x000fea0003800000 */
.L_x_101:
        /* <DEDUP_REMOVED lines=9> */
.L_x_104:
[----:B------:R-:W-:Y:S05]  /*44a0*/  BSYNC B1 ;  /* 0x0000000000017941 */ /* 0x000fea0003800000 */
.L_x_103:
        /* <DEDUP_REMOVED lines=9> */
.L_x_106:
[----:B------:R-:W-:Y:S05]  /*4540*/  BSYNC B1 ;  /* 0x0000000000017941 */ /* 0x000fea0003800000 */
.L_x_105:
        /* <DEDUP_REMOVED lines=10> */
.L_x_108:
[----:B------:R-:W-:Y:S05]  /*45f0*/  BSYNC B1 ;  /* 0x0000000000017941 */ /* 0x000fea0003800000 */
.L_x_107:
        /* <DEDUP_REMOVED lines=10> */
.L_x_110:
[----:B------:R-:W-:Y:S05]  /*46a0*/  BSYNC B1 ;  /* 0x0000000000017941 */ /* 0x000fea0003800000 */
.L_x_109:
        /* <DEDUP_REMOVED lines=9> */
.L_x_112:
[----:B------:R-:W-:Y:S05]  /*4740*/  BSYNC B1 ;  /* 0x0000000000017941 */ /* 0x000fea0003800000 */
.L_x_111:
        /* <DEDUP_REMOVED lines=9> */
.L_x_114:
[----:B------:R-:W-:Y:S05]  /*47e0*/  BSYNC B1 ;  /* 0x0000000000017941 */ /* 0x000fea0003800000 */
.L_x_113:
        /* <DEDUP_REMOVED lines=10> */
.L_x_116:
[----:B------:R-:W-:Y:S05]  /*4890*/  BSYNC B1 ;  /* 0x0000000000017941 */ /* 0x000fea0003800000 */
.L_x_115:
        /* <DEDUP_REMOVED lines=10> */
.L_x_118:
[----:B------:R-:W-:Y:S05]  /*4940*/  BSYNC B1 ;  /* 0x0000000000017941 */ /* 0x000fea0003800000 */
.L_x_117:
        /* <DEDUP_REMOVED lines=9> */
.L_x_120:
[----:B------:R-:W-:Y:S05]  /*49e0*/  BSYNC B1 ;  /* 0x0000000000017941 */ /* 0x000fea0003800000 */
.L_x_119:
        /* <DEDUP_REMOVED lines=9> */
.L_x_122:
[----:B------:R-:W-:Y:S05]  /*4a80*/  BSYNC B1 ;  /* 0x0000000000017941 */ /* 0x000fea0003800000 */
.L_x_121:
        /* <DEDUP_REMOVED lines=10> */
.L_x_124:
[----:B------:R-:W-:Y:S05]  /*4b30*/  BSYNC B1 ;  /* 0x0000000000017941 */ /* 0x000fea0003800000 */
.L_x_123:
        /* <DEDUP_REMOVED lines=10> */
.L_x_126:
[----:B------:R-:W-:Y:S05]  /*4be0*/  BSYNC B1 ;  /* 0x0000000000017941 */ /* 0x000fea0003800000 */
.L_x_125:
        /* <DEDUP_REMOVED lines=9> */
.L_x_128:
[----:B------:R-:W-:Y:S05]  /*4c80*/  BSYNC B1 ;  /* 0x0000000000017941 */ /* 0x000fea0003800000 */
.L_x_127:
        /* <DEDUP_REMOVED lines=9> */
.L_x_130:
[----:B------:R-:W-:Y:S05]  /*4d20*/  BSYNC B1 ;  /* 0x0000000000017941 */ /* 0x000fea0003800000 */
.L_x_129:
        /* <DEDUP_REMOVED lines=10> */
.L_x_132:
[----:B------:R-:W-:Y:S05]  /*4dd0*/  BSYNC B1 ;  /* 0x0000000000017941 */ /* 0x000fea0003800000 */
.L_x_131:
        /* <DEDUP_REMOVED lines=10> */
.L_x_134:
[----:B------:R-:W-:Y:S05]  /*4e80*/  BSYNC B1 ;  /* 0x0000000000017941 */ /* 0x000fea0003800000 */
.L_x_133:
        /* <DEDUP_REMOVED lines=9> */
.L_x_136:
[----:B------:R-:W-:Y:S05]  /*4f20*/  BSYNC B1 ;  /* 0x0000000000017941 */ /* 0x000fea0003800000 */
.L_x_135:
        /* <DEDUP_REMOVED lines=9> */
.L_x_138:
[----:B------:R-:W-:Y:S05]  /*4fc0*/  BSYNC B1 ;  /* 0x0000000000017941 */ /* 0x000fea0003800000 */
.L_x_137:
        /* <DEDUP_REMOVED lines=10> */
.L_x_140:
[----:B------:R-:W-:Y:S05]  /*5070*/  BSYNC B1 ;  /* 0x0000000000017941 */ /* 0x000fea0003800000 */
.L_x_139:
        /* <DEDUP_REMOVED lines=10> */
.L_x_142:
[----:B------:R-:W-:Y:S05]  /*5120*/  BSYNC B1 ;  /* 0x0000000000017941 */ /* 0x000fea0003800000 */
.L_x_141:
        /* <DEDUP_REMOVED lines=9> */
.L_x_144:
[----:B------:R-:W-:Y:S05]  /*51c0*/  BSYNC B1 ;  /* 0x0000000000017941 */ /* 0x000fea0003800000 */
.L_x_143:
        /* <DEDUP_REMOVED lines=9> */
.L_x_146:
[----:B------:R-:W-:Y:S05]  /*5260*/  BSYNC B1 ;  /* 0x0000000000017941 */ /* 0x000fea0003800000 */
.L_x_145:
        /* <DEDUP_REMOVED lines=10> */
.L_x_148:
[----:B------:R-:W-:Y:S05]  /*5310*/  BSYNC B1 ;  /* 0x0000000000017941 */ /* 0x000fea0003800000 */
.L_x_147:
        /* <DEDUP_REMOVED lines=10> */
.L_x_150:
[----:B------:R-:W-:Y:S05]  /*53c0*/  BSYNC B1 ;  /* 0x0000000000017941 */ /* 0x000fea0003800000 */
.L_x_149:
        /* <DEDUP_REMOVED lines=9> */
.L_x_152:
[----:B------:R-:W-:Y:S05]  /*5460*/  BSYNC B1 ;  /* 0x0000000000017941 */ /* 0x000fea0003800000 */
.L_x_151:
        /* <DEDUP_REMOVED lines=9> */
.L_x_154:
[----:B------:R-:W-:Y:S05]  /*5500*/  BSYNC B1 ;  /* 0x0000000000017941 */ /* 0x000fea0003800000 */
.L_x_153:
        /* <DEDUP_REMOVED lines=10> */
.L_x_156:
[----:B------:R-:W-:Y:S05]  /*55b0*/  BSYNC B1 ;  /* 0x0000000000017941 */ /* 0x000fea0003800000 */
.L_x_155:
        /* <DEDUP_REMOVED lines=10> */
.L_x_158:
[----:B------:R-:W-:Y:S05]  /*5660*/  BSYNC B1 ;  /* 0x0000000000017941 */ /* 0x000fea0003800000 */
.L_x_157:
        /* <DEDUP_REMOVED lines=9> */
.L_x_160:
[----:B------:R-:W-:Y:S05]  /*5700*/  BSYNC B1 ;  /* 0x0000000000017941 */ /* 0x000fea0003800000 */
.L_x_159:
        /* <DEDUP_REMOVED lines=9> */
.L_x_162:
[----:B------:R-:W-:Y:S05]  /*57a0*/  BSYNC B1 ;  /* 0x0000000000017941 */ /* 0x000fea0003800000 */
.L_x_161:
        /* <DEDUP_REMOVED lines=10> */
.L_x_164:
[----:B------:R-:W-:Y:S05]  /*5850*/  BSYNC B1 ;  /* 0x0000000000017941 */ /* 0x000fea0003800000 */
.L_x_163:
        /* <DEDUP_REMOVED lines=10> */
.L_x_166:
[----:B------:R-:W-:Y:S05]  /*5900*/  BSYNC B1 ;  /* 0x0000000000017941 */ /* 0x000fea0003800000 */
.L_x_165:
        /* <DEDUP_REMOVED lines=9> */
.L_x_168:
[----:B------:R-:W-:Y:S05]  /*59a0*/  BSYNC B1 ;  /* 0x0000000000017941 */ /* 0x000fea0003800000 */
.L_x_167:
        /* <DEDUP_REMOVED lines=9> */
.L_x_170:
[----:B------:R-:W-:Y:S05]  /*5a40*/  BSYNC B1 ;  /* 0x0000000000017941 */ /* 0x000fea0003800000 */
.L_x_169:
        /* <DEDUP_REMOVED lines=10> */
.L_x_172:
[----:B------:R-:W-:Y:S05]  /*5af0*/  BSYNC B1 ;  /* 0x0000000000017941 */ /* 0x000fea0003800000 */
.L_x_171:
        /* <DEDUP_REMOVED lines=10> */
.L_x_174:
[----:B------:R-:W-:Y:S05]  /*5ba0*/  BSYNC B1 ;  /* 0x0000000000017941 */ /* 0x000fea0003800000 */
.L_x_173:
        /* <DEDUP_REMOVED lines=9> */
.L_x_176:
[----:B------:R-:W-:Y:S05]  /*5c40*/  BSYNC B1 ;  /* 0x0000000000017941 */ /* 0x000fea0003800000 */
.L_x_175:
        /* <DEDUP_REMOVED lines=9> */
.L_x_178:
[----:B------:R-:W-:Y:S05]  /*5ce0*/  BSYNC B1 ;  /* 0x0000000000017941 */ /* 0x000fea0003800000 */
.L_x_177:
        /* <DEDUP_REMOVED lines=10> */
.L_x_180:
[----:B------:R-:W-:Y:S05]  /*5d90*/  BSYNC B1 ;  /* 0x0000000000017941 */ /* 0x000fea0003800000 */
.L_x_179:
        /* <DEDUP_REMOVED lines=10> */
.L_x_182:
[----:B------:R-:W-:Y:S05]  /*5e40*/  BSYNC B1 ;  /* 0x0000000000017941 */ /* 0x000fea0003800000 */
.L_x_181:
        /* <DEDUP_REMOVED lines=9> */
.L_x_184:
[----:B------:R-:W-:Y:S05]  /*5ee0*/  BSYNC B1 ;  /* 0x0000000000017941 */ /* 0x000fea0003800000 */
.L_x_183:
        /* <DEDUP_REMOVED lines=9> */
.L_x_186:
[----:B------:R-:W-:Y:S05]  /*5f80*/  BSYNC B1 ;  /* 0x0000000000017941 */ /* 0x000fea0003800000 */
.L_x_185:
        /* <DEDUP_REMOVED lines=10> */
.L_x_188:
[----:B------:R-:W-:Y:S05]  /*6030*/  BSYNC B1 ;  /* 0x0000000000017941 */ /* 0x000fea0003800000 */
.L_x_187:
        /* <DEDUP_REMOVED lines=10> */
.L_x_190:
[----:B------:R-:W-:Y:S05]  /*60e0*/  BSYNC B1 ;  /* 0x0000000000017941 */ /* 0x000fea0003800000 */
.L_x_189:
        /* <DEDUP_REMOVED lines=9> */
.L_x_192:
[----:B------:R-:W-:Y:S05]  /*6180*/  BSYNC B1 ;  /* 0x0000000000017941 */ /* 0x000fea0003800000 */
.L_x_191:
        /* <DEDUP_REMOVED lines=9> */
.L_x_194:
[----:B------:R-:W-:Y:S05]  /*6220*/  BSYNC B1 ;  /* 0x0000000000017941 */ /* 0x000fea0003800000 */
.L_x_193:
        /* <DEDUP_REMOVED lines=10> */
.L_x_196:
[----:B------:R-:W-:Y:S05]  /*62d0*/  BSYNC B1 ;  /* 0x0000000000017941 */ /* 0x000fea0003800000 */
.L_x_195:
        /* <DEDUP_REMOVED lines=10> */
.L_x_198:
[----:B------:R-:W-:Y:S05]  /*6380*/  BSYNC B1 ;  /* 0x0000000000017941 */ /* 0x000fea0003800000 */
.L_x_197:
        /* <DEDUP_REMOVED lines=9> */
.L_x_200:
[----:B------:R-:W-:Y:S05]  /*6420*/  BSYNC B1 ;  /* 0x0000000000017941 */ /* 0x000fea0003800000 */
.L_x_199:
        /* <DEDUP_REMOVED lines=9> */
.L_x_202:
[----:B------:R-:W-:Y:S05]  /*64c0*/  BSYNC B1 ;  /* 0x0000000000017941 */ /* 0x000fea0003800000 */
.L_x_201:
        /* <DEDUP_REMOVED lines=10> */
.L_x_204:
[----:B------:R-:W-:Y:S05]  /*6570*/  BSYNC B1 ;  /* 0x0000000000017941 */ /* 0x000fea0003800000 */
.L_x_203:
        /* <DEDUP_REMOVED lines=10> */
.L_x_206:
[----:B------:R-:W-:Y:S05]  /*6620*/  BSYNC B1 ;  /* 0x0000000000017941 */ /* 0x000fea0003800000 */
.L_x_205:
        /* <DEDUP_REMOVED lines=9> */
.L_x_208:
[----:B------:R-:W-:Y:S05]  /*66c0*/  BSYNC B1 ;  /* 0x0000000000017941 */ /* 0x000fea0003800000 */
.L_x_207:
[----:B0----5:R-:W-:Y:S01]  /*66d0*/  HADD2.F32 R0, -RZ, R19.H0_H0 ;  /* 0x20000013ff007230 */ /* 0x021fe20000004100 */
[----:B------:R-:W-:Y:S01]  /*66e0*/  ISETP.GT.AND P0, PT, R3, 0x8, P0 ;  /* 0x000000080300780c */ /* 0x000fe20000704270 */
[----:B-1-34-:R-:W-:Y:S01]  /*66f0*/  @P1 IMAD.MOV.U32 R6, RZ, RZ, R10 ;  /* 0x000000ffff061224 */ /* 0x01afe200078e000a */
[----:B------:R-:W-:Y:S02]  /*6700*/  BSSY B1, `(.L_x_209) ;  /* 0x0000009000017945 */ /* 0x000fe40003800000 */
[----:B------:R-:W-:-:S04]  /*6710*/  FMUL R7, R0, R115 ;  /* 0x0000007300077220 */ /* 0x000fc80000400000 */
[----:B------:R-:W-:-:S05]  /*6720*/  FFMA R7, R30, R114, R7 ;  /* 0x000000721e077223 */ /* 0x000fca0000000007 */
[----:B------:R-:W-:-:S04]  /*6730*/  F2FP.F16.F32.PACK_AB R7, RZ, R7 ;  /* 0x00000007ff07723e */ /* 0x000fc800000000ff */
[----:B------:R-:W-:Y:S01]  /*6740*/  PRMT R0, R7, 0x7610, R0 ;  /* 0x0000761007007816 */ /* 0x000fe20000000000 */
[----:B------:R-:W-:-:S05]  /*6750*/  @P1 IMAD.MOV.U32 R7, RZ, RZ, R11 ;  /* 0x000000ffff071224 */ /* 0x000fca00078e000b */
[----:B------:R0:W-:Y:S01]  /*6760*/  @P1 STG.E.U16 desc[UR36][R6.64+0x150], R0 ;  /* 0x0001500006001986 */ /* 0x0001e2000c101524 */
[----:B------:R-:W-:Y:S05]  /*6770*/  @!P0 BRA `(.L_x_210) ;  /* 0x0000000000048947 */ /* 0x000fea0003800000 */
[----:B------:R1:W5:Y:S02]  /*6780*/  LDG.E.LTC128B.U16 R19, desc[UR36][R4.64+0x152] ;  /* 0x0001522404137981 */ /* 0x000364000c1e1520 */
.L_x_210:
[----:B------:R-:W-:Y:S05]  /*6790*/  BSYNC B1 ;  /* 0x0000000000017941 */ /* 0x000fea0003800000 */
.L_x_209:
[----:B------:R-:W-:Y:S05]  /*67a0*/  @!P0 BRA `(.L_x_211) ;  /* 0x0000001c00c08947 */ /* 0x000fea0003800000 */
[----:B0----5:R-:W-:-:S05]  /*67b0*/  HADD2.F32 R0, -RZ, R19.H0_H0 ;  /* 0x20000013ff007230 */ /* 0x021fca0000004100 */
[----:B------:R-:W-:-:S04]  /*67c0*/  FMUL R0, R0, R115 ;  /* 0x0000007300007220 */ /* 0x000fc80000400000 */
[----:B------:R-:W-:-:S05]  /*67d0*/  FFMA R0, R31, R114, R0 ;  /* 0x000000721f007223 */ /* 0x000fca0000000000 */
[----:B------:R-:W-:-:S05]  /*67e0*/  F2FP.F16.F32.PACK_AB R0, RZ, R0 ;  /* 0x00000000ff00723e */ /* 0x000fca00000000ff */
[----:B------:R3:W-:Y:S01]  /*67f0*/  STG.E.U16 desc[UR36][R10.64+0x152], R0 ;  /* 0x000152000a007986 */ /* 0x0007e2000c101524 */
[----:B------:R-:W-:Y:S05]  /*6800*/  BRA `(.L_x_211) ;  /* 0x0000001c00a87947 */ /* 0x000fea0003800000 */
.L_x_38:
[----:B------:R-:W-:Y:S01]  /*6810*/  ULDC.64 UR4, c[0x0][0x5c0] ;  /* 0x0001700000047ab9 */ /* 0x000fe20000000a00 */
[----:B------:R-:W-:Y:S01]  /*6820*/  ISETP.GT.AND P3, PT, R0, 0x1, PT ;  /* 0x000000010000780c */ /* 0x000fe20003f64270 */
[-C--:B------:R-:W-:Y:S01]  /*6830*/  FMUL R104, R104, R114.reuse ;  /* 0x0000007268687220 */ /* 0x080fe20000400000 */
[----:B------:R-:W-:Y:S01]  /*6840*/  LEA R8, P0, R6, UR4, 0x1 ;  /* 0x0000000406087c11 */ /* 0x000fe2000f8008ff */
[-C--:B------:R-:W-:Y:S01]  /*6850*/  FMUL R105, R105, R114.reuse ;  /* 0x0000007269697220 */ /* 0x080fe20000400000 */
[----:B------:R-:W-:Y:S01]  /*6860*/  SHF.L.U64.HI R5, R4, 0x4, R5 ;  /* 0x0000000404057819 */ /* 0x000fe20000010205 */
[-C--:B------:R-:W-:Y:S01]  /*6870*/  FMUL R106, R106, R114.reuse ;  /* 0x000000726a6a7220 */ /* 0x080fe20000400000 */
[----:B------:R-:W-:Y:S01]  /*6880*/  LEA.HI.X R9, R6, UR5, R139, 0x1, P0 ;  /* 0x0000000506097c11 */ /* 0x000fe200080f0c8b */
[-C--:B------:R-:W-:Y:S01]  /*6890*/  FMUL R107, R107, R114.reuse ;  /* 0x000000726b6b7220 */ /* 0x080fe20000400000 */
[----:B------:R-:W-:Y:S01]  /*68a0*/  ISETP.GT.AND P0, PT, R3, RZ, P3 ;  /* 0x000000ff0300720c */ /* 0x000fe20001f04270 */
[----:B------:R-:W-:Y:S01]  /*68b0*/  FMUL R108, R108, R114 ;  /* 0x000000726c6c7220 */ /* 0x000fe20000400000 */
[----:B------:R-:W-:Y:S01]  /*68c0*/  F2FP.F16.F32.PACK_AB R104, RZ, R104 ;  /* 0x00000068ff68723e */ /* 0x000fe200000000ff */
[-C--:B------:R-:W-:Y:S01]  /*68d0*/  FMUL R109, R109, R114.reuse ;  /* 0x000000726d6d7220 */ /* 0x080fe20000400000 */
[----:B------:R-:W-:Y:S01]  /*68e0*/  F2FP.F16.F32.PACK_AB R105, RZ, R105 ;  /* 0x00000069ff69723e */ /* 0x000fe200000000ff */
[----:B------:R-:W-:Y:S01]  /*68f0*/  FMUL R110, R110, R114 ;  /* 0x000000726e6e7220 */ /* 0x000fe20000400000 */
[----:B------:R-:W-:Y:S01]  /*6900*/  LEA R4, P4, R4, R8, 0x4 ;  /* 0x0000000804047211 */ /* 0x000fe200078820ff */
[----:B------:R-:W-:Y:S01]  /*6910*/  @P2 STG.E.U16 desc[UR36][R8.64], R104 ;  /* 0x0000006808002986 */ /* 0x000fe2000c101524 */
[----:B------:R-:W-:Y:S01]  /*6920*/  ISETP.GT.AND P2, PT, R0, 0x8, PT ;  /* 0x000000080000780c */ /* 0x000fe20003f44270 */
[----:B------:R-:W-:Y:S01]  /*6930*/  FMUL R111, R111, R114 ;  /* 0x000000726f6f7220 */ /* 0x000fe20000400000 */
[----:B------:R-:W-:Y:S01]  /*6940*/  ISETP.GT.AND P1, PT, R3, 0x8, P1 ;  /* 0x000000080300780c */ /* 0x000fe20000f24270 */
[--C-:B------:R-:W-:Y:S01]  /*6950*/  IMAD.X R5, R5, 0x1, R9.reuse, P4 ;  /* 0x0000000105057824 */ /* 0x100fe200020e0609 */
[C---:B------:R-:W-:Y:S01]  /*6960*/  ISETP.GT.AND P5, PT, R3.reuse, RZ, P2 ;  /* 0x000000ff0300720c */ /* 0x040fe200017a4270 */
[--C-:B------:R-:W-:Y:S01]  /*6970*/  @P0 IMAD.MOV.U32 R6, RZ, RZ, R8.reuse ;  /* 0x000000ffff060224 */ /* 0x100fe200078e0008 */
[----:B------:R-:W-:Y:S01]  /*6980*/  ISETP.GT.AND P3, PT, R3, 0x8, P3 ;  /* 0x000000080300780c */ /* 0x000fe20001f64270 */
[--C-:B------:R-:W-:Y:S01]  /*6990*/  @P0 IMAD.MOV.U32 R7, RZ, RZ, R9.reuse ;  /* 0x000000ffff070224 */ /* 0x100fe200078e0009 */
[----:B------:R-:W-:Y:S01]  /*69a0*/  F2FP.F16.F32.PACK_AB R106, RZ, R106 ;  /* 0x0000006aff6a723e */ /* 0x000fe200000000ff */
[-C--:B------:R-:W-:Y:S01]  /*69b0*/  FMUL R96, R96, R114.reuse ;  /* 0x0000007260607220 */ /* 0x080fe20000400000 */
[----:B------:R-:W-:Y:S01]  /*69c0*/  F2FP.F16.F32.PACK_AB R107, RZ, R107 ;  /* 0x0000006bff6b723e */ /* 0x000fe200000000ff */
[-C--:B------:R-:W-:Y:S01]  /*69d0*/  FMUL R97, R97, R114.reuse ;  /* 0x0000007261617220 */ /* 0x080fe20000400000 */
[----:B------:R0:W-:Y:S01]  /*69e0*/  @P0 STG.E.U16 desc[UR36][R6.64+0x2], R105 ;  /* 0x0000026906000986 */ /* 0x0001e2000c101524 */
[----:B------:R-:W-:Y:S01]  /*69f0*/  ISETP.GT.AND P0, PT, R0, 0x9, PT ;  /* 0x000000090000780c */ /* 0x000fe20003f04270 */
[----:B------:R-:W-:Y:S01]  /*6a00*/  FMUL R98, R98, R114 ;  /* 0x0000007262627220 */ /* 0x000fe20000400000 */
[----:B------:R-:W-:Y:S01]  /*6a10*/  F2FP.F16.F32.PACK_AB R108, RZ, R108 ;  /* 0x0000006cff6c723e */ /* 0x000fe200000000ff */
[----:B------:R-:W-:Y:S01]  /*6a20*/  @P1 STG.E.U16 desc[UR36][R4.64], R106 ;  /* 0x0000006a04001986 */ /* 0x000fe2000c101524 */
[----:B------:R-:W-:Y:S01]  /*6a30*/  ISETP.GT.AND P4, PT, R3, RZ, P0 ;  /* 0x000000ff0300720c */ /* 0x000fe20000784270 */
[-C--:B------:R-:W-:Y:S01]  /*6a40*/  FMUL R99, R99, R114.reuse ;  /* 0x0000007263637220 */ /* 0x080fe20000400000 */
[----:B------:R-:W-:Y:S01]  /*6a50*/  ISETP.GT.AND P1, PT, R0, 0x10, PT ;  /* 0x000000100000780c */ /* 0x000fe20003f24270 */
[----:B------:R-:W-:Y:S01]  /*6a60*/  @P3 STG.E.U16 desc[UR36][R4.64+0x2], R107 ;  /* 0x0000026b04003986 */ /* 0x000fe2000c101524 */
[----:B------:R-:W-:Y:S01]  /*6a70*/  F2FP.F16.F32.PACK_AB R109, RZ, R109 ;  /* 0x0000006dff6d723e */ /* 0x000fe200000000ff */
[-C--:B------:R-:W-:Y:S01]  /*6a80*/  FMUL R100, R100, R114.reuse ;  /* 0x0000007264647220 */ /* 0x080fe20000400000 */
[C---:B------:R-:W-:Y:S01]  /*6a90*/  ISETP.GT.AND P2, PT, R3.reuse, 0x8, P2 ;  /* 0x000000080300780c */ /* 0x040fe20001744270 */
[--C-:B0-----:R-:W-:Y:S01]  /*6aa0*/  @P5 IMAD.MOV.U32 R6, RZ, RZ, R8.reuse ;  /* 0x000000ffff065224 */ /* 0x101fe200078e0008 */
[----:B------:R-:W-:Y:S01]  /*6ab0*/  ISETP.GT.AND P3, PT, R3, 0x8, P0 ;  /* 0x000000080300780c */ /* 0x000fe20000764270 */
[--C-:B------:R-:W-:Y:S01]  /*6ac0*/  @P5 IMAD.MOV.U32 R7, RZ, RZ, R9.reuse ;  /* 0x000000ffff075224 */ /* 0x100fe200078e0009 */
[----:B------:R-:W-:Y:S01]  /*6ad0*/  ISETP.GT.AND P0, PT, R0, 0x11, PT ;  /* 0x000000110000780c */ /* 0x000fe20003f04270 */
[----:B------:R-:W-:Y:S01]  /*6ae0*/  FMUL R101, R101, R114 ;  /* 0x0000007265657220 */ /* 0x000fe20000400000 */
[----:B------:R-:W-:Y:S01]  /*6af0*/  F2FP.F16.F32.PACK_AB R110, RZ, R110 ;  /* 0x0000006eff6e723e */ /* 0x000fe200000000ff */
[-C--:B------:R-:W-:Y:S01]  /*6b00*/  FMUL R102, R102, R114.reuse ;  /* 0x0000007266667220 */ /* 0x080fe20000400000 */
[----:B------:R0:W-:Y:S01]  /*6b10*/  @P5 STG.E.U16 desc[UR36][R6.64+0x10], R108 ;  /* 0x0000106c06005986 */ /* 0x0001e2000c101524 */
[----:B------:R-:W-:Y:S01]  /*6b20*/  ISETP.GT.AND P5, PT, R3, RZ, P1 ;  /* 0x000000ff0300720c */ /* 0x000fe20000fa4270 */
[-C--:B------:R-:W-:Y:S01]  /*6b30*/  FMUL R103, R103, R114.reuse ;  /* 0x0000007267677220 */ /* 0x080fe20000400000 */
[----:B------:R-:W-:Y:S01]  /*6b40*/  F2FP.F16.F32.PACK_AB R111, RZ, R111 ;  /* 0x0000006fff6f723e */ /* 0x000fe200000000ff */
[----:B------:R-:W-:Y:S01]  /*6b50*/  FMUL R88, R88, R114 ;  /* 0x0000007258587220 */ /* 0x000fe20000400000 */
[----:B------:R-:W-:Y:S01]  /*6b60*/  F2FP.F16.F32.PACK_AB R96, RZ, R96 ;  /* 0x00000060ff60723e */ /* 0x000fe200000000ff */
[-C--:B------:R-:W-:Y:S01]  /*6b70*/  FMUL R89, R89, R114.reuse ;  /* 0x0000007259597220 */ /* 0x080fe20000400000 */
[----:B------:R-:W-:Y:S01]  /*6b80*/  F2FP.F16.F32.PACK_AB R97, RZ, R97 ;  /* 0x00000061ff61723e */ /* 0x000fe200000000ff */
[-C--:B------:R-:W-:Y:S01]  /*6b90*/  FMUL R90, R90, R114.reuse ;  /* 0x000000725a5a7220 */ /* 0x080fe20000400000 */
[----:B------:R-:W-:Y:S01]  /*6ba0*/  ISETP.GT.AND P1, PT, R3, 0x8, P1 ;  /* 0x000000080300780c */ /* 0x000fe20000f24270 */
[----:B------:R-:W-:Y:S01]  /*6bb0*/  FMUL R91, R91, R114 ;  /* 0x000000725b5b7220 */ /* 0x000fe20000400000 */
[----:B------:R-:W-:Y:S01]  /*6bc0*/  F2FP.F16.F32.PACK_AB R98, RZ, R98 ;  /* 0x00000062ff62723e */ /* 0x000fe200000000ff */
[--C-:B0-----:R-:W-:Y:S01]  /*6bd0*/  @P4 IMAD.MOV.U32 R6, RZ, RZ, R8.reuse ;  /* 0x000000ffff064224 */ /* 0x101fe200078e0008 */
[----:B------:R-:W-:Y:S01]  /*6be0*/  F2FP.F16.F32.PACK_AB R99, RZ, R99 ;  /* 0x00000063ff63723e */ /* 0x000fe200000000ff */
[--C-:B------:R-:W-:Y:S01]  /*6bf0*/  @P4 IMAD.MOV.U32 R7, RZ, RZ, R9.reuse ;  /* 0x000000ffff074224 */ /* 0x100fe200078e0009 */
[----:B------:R-:W-:Y:S01]  /*6c00*/  F2FP.F16.F32.PACK_AB R100, RZ, R100 ;  /* 0x00000064ff64723e */ /* 0x000fe200000000ff */
[-C--:B------:R-:W-:Y:S01]  /*6c10*/  FMUL R92, R92, R114.reuse ;  /* 0x000000725c5c7220 */ /* 0x080fe20000400000 */
[----:B------:R-:W-:Y:S01]  /*6c20*/  F2FP.F16.F32.PACK_AB R101, RZ, R101 ;  /* 0x00000065ff65723e */ /* 0x000fe200000000ff */
[-C--:B------:R-:W-:Y:S01]  /*6c30*/  FMUL R93, R93, R114.reuse ;  /* 0x000000725d5d7220 */ /* 0x080fe20000400000 */
[----:B------:R0:W-:Y:S01]  /*6c40*/  @P4 STG.E.U16 desc[UR36][R6.64+0x12], R109 ;  /* 0x0000126d06004986 */ /* 0x0001e2000c101524 */
[----:B------:R-:W-:Y:S01]  /*6c50*/  ISETP.GT.AND P4, PT, R3, RZ, P0 ;  /* 0x000000ff0300720c */ /* 0x000fe20000784270 */
[----:B------:R-:W-:Y:S01]  /*6c60*/  FMUL R94, R94, R114 ;  /* 0x000000725e5e7220 */ /* 0x000fe20000400000 */
[----:B------:R-:W-:Y:S01]  /*6c70*/  F2FP.F16.F32.PACK_AB R102, RZ, R102 ;  /* 0x00000066ff66723e */ /* 0x000fe200000000ff */
[----:B------:R-:W-:Y:S01]  /*6c80*/  @P2 STG.E.U16 desc[UR36][R4.64+0x10], R110 ;  /* 0x0000106e04002986 */ /* 0x000fe2000c101524 */
[----:B------:R-:W-:Y:S01]  /*6c90*/  ISETP.GT.AND P2, PT, R0, 0x18, PT ;  /* 0x000000180000780c */ /* 0x000fe20003f44270 */
[-C--:B------:R-:W-:Y:S01]  /*6ca0*/  FMUL R95, R95, R114.reuse ;  /* 0x000000725f5f7220 */ /* 0x080fe20000400000 */
[----:B------:R-:W-:Y:S01]  /*6cb0*/  F2FP.F16.F32.PACK_AB R103, RZ, R103 ;  /* 0x00000067ff67723e */ /* 0x000fe200000000ff */
[----:B------:R-:W-:Y:S01]  /*6cc0*/  @P3 STG.E.U16 desc[UR36][R4.64+0x12], R111 ;  /* 0x0000126f04003986 */ /* 0x000fe2000c101524 */
[----:B------:R-:W-:Y:S01]  /*6cd0*/  ISETP.GT.AND P3, PT, R3, 0x8, P0 ;  /* 0x000000080300780c */ /* 0x000fe20000764270 */
[----:B------:R-:W-:Y:S01]  /*6ce0*/  FMUL R80, R80, R114 ;  /* 0x0000007250507220 */ /* 0x000fe20000400000 */
[----:B------:R-:W-:Y:S01]  /*6cf0*/  ISETP.GT.AND P0, PT, R0, 0x19, PT ;  /* 0x000000190000780c */ /* 0x000fe20003f04270 */
[--C-:B0-----:R-:W-:Y:S01]  /*6d00*/  @P5 IMAD.MOV.U32 R6, RZ, RZ, R8.reuse ;  /* 0x000000ffff065224 */ /* 0x101fe200078e0008 */
[----:B------:R-:W-:Y:S01]  /*6d10*/  F2FP.F16.F32.PACK_AB R88, RZ, R88 ;  /* 0x00000058ff58723e */ /* 0x000fe200000000ff */
[--C-:B------:R-:W-:Y:S01]  /*6d20*/  @P5 IMAD.MOV.U32 R7, RZ, RZ, R9.reuse ;  /* 0x000000ffff075224 */ /* 0x100fe200078e0009 */
[----:B------:R-:W-:Y:S01]  /*6d30*/  F2FP.F16.F32.PACK_AB R89, RZ, R89 ;  /* 0x00000059ff59723e */ /* 0x000fe200000000ff */
        /* <DEDUP_REMOVED lines=11> */
[----:B------:R-:W-:Y:S01]  /*6df0*/  FMUL R86, R86, R114 ;  /* 0x0000007256567220 */ /* 0x000fe20000400000 */
[----:B------:R-:W-:Y:S01]  /*6e00*/  F2FP.F16.F32.PACK_AB R94, RZ, R94 ;  /* 0x0000005eff5e723e */ /* 0x000fe200000000ff */
[----:B------:R-:W-:Y:S01]  /*6e10*/  FMUL R87, R87, R114 ;  /* 0x0000007257577220 */ /* 0x000fe20000400000 */
[----:B------:R-:W-:Y:S01]  /*6e20*/  F2FP.F16.F32.PACK_AB R95, RZ, R95 ;  /* 0x0000005fff5f723e */ /* 0x000fe200000000ff */
        /* <DEDUP_REMOVED lines=8> */
[C---:B------:R-:W-:Y:S01]  /*6eb0*/  ISETP.GT.AND P4, PT, R3.reuse, RZ, P0 ;  /* 0x000000ff0300720c */ /* 0x040fe20000784270 */
[-C--:B------:R-:W-:Y:S01]  /*6ec0*/  FMUL R74, R74, R114.reuse ;  /* 0x000000724a4a7220 */ /* 0x080fe20000400000 */
[----:B------:R-:W-:Y:S01]  /*6ed0*/  F2FP.F16.F32.PACK_AB R83, RZ, R83 ;  /* 0x00000053ff53723e */ /* 0x000fe200000000ff */
[----:B------:R-:W-:Y:S01]  /*6ee0*/  @P1 STG.E.U16 desc[UR36][R4.64+0x20], R98 ;  /* 0x0000206204001986 */ /* 0x000fe2000c101524 */
[----:B------:R-:W-:Y:S01]  /*6ef0*/  ISETP.GT.AND P1, PT, R3, 0x8, P2 ;  /* 0x000000080300780c */ /* 0x000fe20001724270 */
[-C--:B------:R-:W-:Y:S01]  /*6f00*/  FMUL R75, R75, R114.reuse ;  /* 0x000000724b4b7220 */ /* 0x080fe20000400000 */
[----:B------:R-:W-:Y:S01]  /*6f10*/  ISETP.GT.AND P2, PT, R0, 0x20, PT ;  /* 0x000000200000780c */ /* 0x000fe20003f44270 */
        /* <DEDUP_REMOVED lines=156> */
[----:B0-----:R-:W-:Y:S01]  /*78e0*/  @P5 IMAD.MOV.U32 R6, RZ, RZ, R8 ;  /* 0x000000ffff065224 */ /* 0x001fe200078e0008 */
[----:B------:R-:W-:Y:S01]  /*78f0*/  F2FP.F16.F32.PACK_AB R36, RZ, R36 ;  /* 0x00000024ff24723e */ /* 0x000fe200000000ff */
[----:B------:R-:W-:Y:S01]  /*7900*/  @P5 IMAD.MOV.U32 R7, RZ, RZ, R9 ;  /* 0x000000ffff075224 */ /* 0x000fe200078e0009 */
[----:B------:R-:W-:Y:S01]  /*7910*/  F2FP.F16.F32.PACK_AB R37, RZ, R37 ;  /* 0x00000025ff25723e */ /* 0x000fe200000000ff */
[----:B------:R-:W-:Y:S01]  /*7920*/  FMUL R29, R29, R114 ;  /* 0x000000721d1d7220 */ /* 0x000fe20000400000 */
[----:B------:R-:W-:Y:S01]  /*7930*/  F2FP.F16.F32.PACK_AB R38, RZ, R38 ;  /* 0x00000026ff26723e */ /* 0x000fe200000000ff */
[-C--:B------:R-:W-:Y:S01]  /*7940*/  FMUL R30, R30, R114.reuse ;  /* 0x000000721e1e7220 */ /* 0x080fe20000400000 */
[----:B------:R0:W-:Y:S01]  /*7950*/  @P5 STG.E.U16 desc[UR36][R6.64+0x70], R84 ;  /* 0x0000705406005986 */ /* 0x0001e2000c101524 */
[----:B------:R-:W-:Y:S01]  /*7960*/  ISETP.GT.AND P5, PT, R3, RZ, P2 ;  /* 0x000000ff0300720c */ /* 0x000fe200017a4270 */
[----:B------:R-:W-:Y:S01]  /*7970*/  FMUL R31, R31, R114 ;  /* 0x000000721f1f7220 */ /* 0x000fe20000400000 */
[----:B------:R-:W-:-:S02]  /*7980*/  F2FP.F16.F32.PACK_AB R39, RZ, R39 ;  /* 0x00000027ff27723e */ /* 0x000fc400000000ff */
[----:B------:R-:W-:Y:S02]  /*7990*/  F2FP.F16.F32.PACK_AB R24, RZ, R24 ;  /* 0x00000018ff18723e */ /* 0x000fe400000000ff */
[----:B------:R-:W-:Y:S02]  /*79a0*/  F2FP.F16.F32.PACK_AB R25, RZ, R25 ;  /* 0x00000019ff19723e */ /* 0x000fe400000000ff */
[----:B------:R-:W-:Y:S02]  /*79b0*/  F2FP.F16.F32.PACK_AB R26, RZ, R26 ;  /* 0x0000001aff1a723e */ /* 0x000fe400000000ff */
[----:B------:R-:W-:Y:S01]  /*79c0*/  F2FP.F16.F32.PACK_AB R27, RZ, R27 ;  /* 0x0000001bff1b723e */ /* 0x000fe200000000ff */
[----:B0-----:R-:W-:Y:S01]  /*79d0*/  @P4 IMAD.MOV.U32 R6, RZ, RZ, R8 ;  /* 0x000000ffff064224 */ /* 0x001fe200078e0008 */
[----:B------:R-:W-:Y:S01]  /*79e0*/  F2FP.F16.F32.PACK_AB R28, RZ, R28 ;  /* 0x0000001cff1c723e */ /* 0x000fe200000000ff */
[----:B------:R-:W-:Y:S01]  /*79f0*/  @P4 IMAD.MOV.U32 R7, RZ, RZ, R9 ;  /* 0x000000ffff074224 */ /* 0x000fe200078e0009 */
[----:B------:R-:W-:-:S02]  /*7a00*/  F2FP.F16.F32.PACK_AB R29, RZ, R29 ;  /* 0x0000001dff1d723e */ /* 0x000fc400000000ff */
[----:B------:R-:W-:Y:S02]  /*7a10*/  F2FP.F16.F32.PACK_AB R30, RZ, R30 ;  /* 0x0000001eff1e723e */ /* 0x000fe400000000ff */
[----:B------:R0:W-:Y:S01]  /*7a20*/  @P4 STG.E.U16 desc[UR36][R6.64+0x72], R85 ;  /* 0x0000725506004986 */ /* 0x0001e2000c101524 */
[C---:B------:R-:W-:Y:S02]  /*7a30*/  ISETP.GT.AND P4, PT, R3.reuse, RZ, P0 ;  /* 0x000000ff0300720c */ /* 0x040fe40000784270 */
[----:B------:R-:W-:Y:S01]  /*7a40*/  F2FP.F16.F32.PACK_AB R31, RZ, R31 ;  /* 0x0000001fff1f723e */ /* 0x000fe200000000ff */
[----:B------:R-:W-:Y:S01]  /*7a50*/  @P1 STG.E.U16 desc[UR36][R4.64+0x70], R86 ;  /* 0x0000705604001986 */ /* 0x000fe2000c101524 */
[C---:B------:R-:W-:Y:S02]  /*7a60*/  ISETP.GT.AND P1, PT, R3.reuse, 0x8, P2 ;  /* 0x000000080300780c */ /* 0x040fe40001724270 */
[----:B------:R-:W-:Y:S01]  /*7a70*/  ISETP.GT.AND P2, PT, R0, 0x48, PT ;  /* 0x000000480000780c */ /* 0x000fe20003f44270 */
[----:B------:R-:W-:Y:S01]  /*7a80*/  @P3 STG.E.U16 desc[UR36][R4.64+0x72], R87 ;  /* 0x0000725704003986 */ /* 0x000fe2000c101524 */
[----:B------:R-:W-:-:S02]  /*7a90*/  ISETP.GT.AND P3, PT, R3, 0x8, P0 ;  /* 0x000000080300780c */ /* 0x000fc40000764270 */
[----:B------:R-:W-:Y:S01]  /*7aa0*/  ISETP.GT.AND P0, PT, R0, 0x49, PT ;  /* 0x000000490000780c */ /* 0x000fe20003f04270 */
[----:B0-----:R-:W-:Y:S02]  /*7ab0*/  @P5 IMAD.MOV.U32 R6, RZ, RZ, R8 ;  /* 0x000000ffff065224 */ /* 0x001fe400078e0008 */
[----:B------:R-:W-:-:S05]  /*7ac0*/  @P5 IMAD.MOV.U32 R7, RZ, RZ, R9 ;  /* 0x000000ffff075224 */ /* 0x000fca00078e0009 */
[----:B------:R0:W-:Y:S01]  /*7ad0*/  @P5 STG.E.U16 desc[UR36][R6.64+0x80], R72 ;  /* 0x0000804806005986 */ /* 0x0001e2000c101524 */
[----:B------:R-:W-:Y:S01]  /*7ae0*/  ISETP.GT.AND P5, PT, R3, RZ, P2 ;  /* 0x000000ff0300720c */ /* 0x000fe200017a4270 */
[----:B0-----:R-:W-:Y:S02]  /*7af0*/  @P4 IMAD.MOV.U32 R6, RZ, RZ, R8 ;  /* 0x000000ffff064224 */ /* 0x001fe400078e0008 */
[----:B------:R-:W-:-:S05]  /*7b00*/  @P4 IMAD.MOV.U32 R7, RZ, RZ, R9 ;  /* 0x000000ffff074224 */ /* 0x000fca00078e0009 */
[----:B------:R0:W-:Y:S01]  /*7b10*/  @P4 STG.E.U16 desc[UR36][R6.64+0x82], R73 ;  /* 0x0000824906004986 */ /* 0x0001e2000c101524 */
[----:B------:R-:W-:-:S03]  /*7b20*/  ISETP.GT.AND P4, PT, R3, RZ, P0 ;  /* 0x000000ff0300720c */ /* 0x000fc60000784270 */
[----:B------:R-:W-:Y:S01]  /*7b30*/  @P1 STG.E.U16 desc[UR36][R4.64+0x80], R74 ;  /* 0x0000804a04001986 */ /* 0x000fe2000c101524 */
[C---:B------:R-:W-:Y:S02]  /*7b40*/  ISETP.GT.AND P1, PT, R3.reuse, 0x8, P2 ;  /* 0x000000080300780c */ /* 0x040fe40001724270 */
[C---:B------:R-:W-:Y:S01]  /*7b50*/  ISETP.GT.AND P2, PT, R0.reuse, 0x50, PT ;  /* 0x000000500000780c */ /* 0x040fe20003f44270 */
[----:B------:R-:W-:Y:S01]  /*7b60*/  @P3 STG.E.U16 desc[UR36][R4.64+0x82], R75 ;  /* 0x0000824b04003986 */ /* 0x000fe2000c101524 */
[----:B------:R-:W-:Y:S02]  /*7b70*/  ISETP.GT.AND P3, PT, R3, 0x8, P0 ;  /* 0x000000080300780c */ /* 0x000fe40000764270 */
        /* <DEDUP_REMOVED lines=102> */
[C---:B------:R-:W-:Y:S02]  /*81e0*/  ISETP.GT.AND P5, PT, R3.reuse, RZ, P2 ;  /* 0x000000ff0300720c */ /* 0x040fe400017a4270 */
[----:B------:R-:W-:Y:S01]  /*81f0*/  ISETP.GT.AND P2, PT, R3, 0x8, P2 ;  /* 0x000000080300780c */ /* 0x000fe20001744270 */
[----:B0-----:R-:W-:Y:S02]  /*8200*/  @P4 IMAD.MOV.U32 R6, RZ, RZ, R8 ;  /* 0x000000ffff064224 */ /* 0x001fe400078e0008 */
[----:B------:R-:W-:-:S05]  /*8210*/  @P4 IMAD.MOV.U32 R7, RZ, RZ, R9 ;  /* 0x000000ffff074224 */ /* 0x000fca00078e0009 */
[----:B------:R0:W-:Y:S01]  /*8220*/  @P4 STG.E.U16 desc[UR36][R6.64+0x102], R41 ;  /* 0x0001022906004986 */ /* 0x0001e2000c101524 */
[C---:B------:R-:W-:Y:S02]  /*8230*/  ISETP.GT.AND P4, PT, R3.reuse, RZ, P0 ;  /* 0x000000ff0300720c */ /* 0x040fe40000784270 */
[----:B------:R-:W-:Y:S01]  /*8240*/  ISETP.GT.AND P0, PT, R3, 0x8, P0 ;  /* 0x000000080300780c */ /* 0x000fe20000704270 */
[----:B------:R-:W-:Y:S01]  /*8250*/  @P1 STG.E.U16 desc[UR36][R4.64+0x100], R42 ;  /* 0x0001002a04001986 */ /* 0x000fe2000c101524 */
[----:B------:R-:W-:-:S03]  /*8260*/  ISETP.GT.AND P1, PT, R0, 0x91, PT ;  /* 0x000000910000780c */ /* 0x000fc60003f24270 */
[----:B------:R-:W-:Y:S01]  /*8270*/  @P3 STG.E.U16 desc[UR36][R4.64+0x102], R43 ;  /* 0x0001022b04003986 */ /* 0x000fe2000c101524 */
        /* <DEDUP_REMOVED lines=9> */
[----:B------:R-:W-:Y:S04]  /*8310*/  @P2 STG.E.U16 desc[UR36][R4.64+0x110], R46 ;  /* 0x0001102e04002986 */ /* 0x000fe8000c101524 */
[----:B------:R-:W-:Y:S01]  /*8320*/  @P0 STG.E.U16 desc[UR36][R4.64+0x112], R47 ;  /* 0x0001122f04000986 */ /* 0x000fe2000c101524 */
[----:B------:R-:W-:Y:S01]  /*8330*/  ISETP.GT.AND P0, PT, R3, 0x8, P3 ;  /* 0x000000080300780c */ /* 0x000fe20001f04270 */
[----:B0-----:R-:W-:Y:S02]  /*8340*/  @P5 IMAD.MOV.U32 R6, RZ, RZ, R8 ;  /* 0x000000ffff065224 */ /* 0x001fe400078e0008 */
[----:B------:R-:W-:-:S05]  /*8350*/  @P5 IMAD.MOV.U32 R7, RZ, RZ, R9 ;  /* 0x000000ffff075224 */ /* 0x000fca00078e0009 */
[----:B------:R0:W-:Y:S01]  /*8360*/  @P5 STG.E.U16 desc[UR36][R6.64+0x120], R32 ;  /* 0x0001202006005986 */ /* 0x0001e2000c101524 */
[----:B------:R-:W-:Y:S02]  /*8370*/  ISETP.GT.AND P5, PT, R3, 0x8, P1 ;  /* 0x000000080300780c */ /* 0x000fe40000fa4270 */
[----:B------:R-:W-:-:S04]  /*8380*/  ISETP.GT.AND P1, PT, R0, 0x99, PT ;  /* 0x000000990000780c */ /* 0x000fc80003f24270 */
[----:B------:R-:W-:Y:S01]  /*8390*/  ISETP.GT.AND P3, PT, R3, RZ, P1 ;  /* 0x000000ff0300720c */ /* 0x000fe20000f64270 */
[----:B0-----:R-:W-:Y:S02]  /*83a0*/  @P4 IMAD.MOV.U32 R6, RZ, RZ, R8 ;  /* 0x000000ffff064224 */ /* 0x001fe400078e0008 */
[----:B------:R-:W-:-:S05]  /*83b0*/  @P4 IMAD.MOV.U32 R7, RZ, RZ, R9 ;  /* 0x000000ffff074224 */ /* 0x000fca00078e0009 */
[----:B------:R0:W-:Y:S01]  /*83c0*/  @P4 STG.E.U16 desc[UR36][R6.64+0x122], R33 ;  /* 0x0001222106004986 */ /* 0x0001e2000c101524 */
[----:B------:R-:W-:-:S03]  /*83d0*/  ISETP.GT.AND P4, PT, R0, 0x98, PT ;  /* 0x000000980000780c */ /* 0x000fc60003f84270 */
[----:B------:R-:W-:Y:S01]  /*83e0*/  @P0 STG.E.U16 desc[UR36][R4.64+0x120], R34 ;  /* 0x0001202204000986 */ /* 0x000fe2000c101524 */
[C---:B------:R-:W-:Y:S02]  /*83f0*/  ISETP.GT.AND P2, PT, R3.reuse, RZ, P4 ;  /* 0x000000ff0300720c */ /* 0x040fe40002744270 */
[C---:B------:R-:W-:Y:S01]  /*8400*/  ISETP.GT.AND P4, PT, R3.reuse, 0x8, P4 ;  /* 0x000000080300780c */ /* 0x040fe20002784270 */
[----:B------:R-:W-:Y:S01]  /*8410*/  @P5 STG.E.U16 desc[UR36][R4.64+0x122], R35 ;  /* 0x0001222304005986 */ /* 0x000fe2000c101524 */
[----:B------:R-:W-:Y:S02]  /*8420*/  ISETP.GT.AND P5, PT, R3, 0x8, P1 ;  /* 0x000000080300780c */ /* 0x000fe40000fa4270 */
[C---:B------:R-:W-:Y:S02]  /*8430*/  ISETP.GT.AND P0, PT, R0.reuse, 0xa1, PT ;  /* 0x000000a10000780c */ /* 0x040fe40003f04270 */
[----:B------:R-:W-:-:S05]  /*8440*/  ISETP.GT.AND P1, PT, R0, 0xa9, PT ;  /* 0x000000a90000780c */ /* 0x000fca0003f24270 */
[----:B0-----:R-:W-:Y:S02]  /*8450*/  @P2 IMAD.MOV.U32 R6, RZ, RZ, R8 ;  /* 0x000000ffff062224 */ /* 0x001fe400078e0008 */
[----:B------:R-:W-:-:S05]  /*8460*/  @P2 IMAD.MOV.U32 R7, RZ, RZ, R9 ;  /* 0x000000ffff072224 */ /* 0x000fca00078e0009 */
[----:B------:R0:W-:Y:S01]  /*8470*/  @P2 STG.E.U16 desc[UR36][R6.64+0x130], R36 ;  /* 0x0001302406002986 */ /* 0x0001e2000c101524 */
[----:B------:R-:W-:Y:S01]  /*8480*/  ISETP.GT.AND P2, PT, R0, 0xa8, PT ;  /* 0x000000a80000780c */ /* 0x000fe20003f44270 */
        /* <DEDUP_REMOVED lines=8> */
[C---:B------:R-:W-:Y:S02]  /*8510*/  ISETP.GT.AND P5, PT, R3.reuse, RZ, P0 ;  /* 0x000000ff0300720c */ /* 0x040fe400007a4270 */
[----:B------:R-:W-:-:S07]  /*8520*/  ISETP.GT.AND P0, PT, R3, 0x8, P0 ;  /* 0x000000080300780c */ /* 0x000fce0000704270 */
[----:B0-----:R-:W-:Y:S02]  /*8530*/  @P4 IMAD.MOV.U32 R6, RZ, RZ, R8 ;  /* 0x000000ffff064224 */ /* 0x001fe400078e0008 */
[----:B------:R-:W-:Y:S02]  /*8540*/  @P4 IMAD.MOV.U32 R7, RZ, RZ, R9 ;  /* 0x000000ffff074224 */ /* 0x000fe400078e0009 */
[----:B------:R-:W-:-:S03]  /*8550*/  @P3 IMAD.MOV.U32 R2, RZ, RZ, R4 ;  /* 0x000000ffff023224 */ /* 0x000fc600078e0004 */
[----:B------:R0:W-:Y:S01]  /*8560*/  @P4 STG.E.U16 desc[UR36][R6.64+0x140], R24 ;  /* 0x0001401806004986 */ /* 0x0001e2000c101524 */
[C---:B------:R-:W-:Y:S02]  /*8570*/  ISETP.GT.AND P4, PT, R3.reuse, RZ, P1 ;  /* 0x000000ff0300720c */ /* 0x040fe40000f84270 */
[----:B------:R-:W-:Y:S01]  /*8580*/  ISETP.GT.AND P1, PT, R3, 0x8, P1 ;  /* 0x000000080300780c */ /* 0x000fe20000f24270 */
[----:B0-----:R-:W-:Y:S02]  /*8590*/  @P5 IMAD.MOV.U32 R6, RZ, RZ, R8 ;  /* 0x000000ffff065224 */ /* 0x001fe400078e0008 */
[----:B------:R-:W-:-:S05]  /*85a0*/  @P5 IMAD.MOV.U32 R7, RZ, RZ, R9 ;  /* 0x000000ffff075224 */ /* 0x000fca00078e0009 */
[----:B------:R-:W-:Y:S01]  /*85b0*/  @P5 STG.E.U16 desc[UR36][R6.64+0x142], R25 ;  /* 0x0001421906005986 */ /* 0x000fe2000c101524 */
[C---:B------:R-:W-:Y:S02]  /*85c0*/  ISETP.GT.AND P5, PT, R3.reuse, RZ, P2 ;  /* 0x000000ff0300720c */ /* 0x040fe400017a4270 */
[----:B------:R-:W-:Y:S01]  /*85d0*/  ISETP.GT.AND P2, PT, R3, 0x8, P2 ;  /* 0x000000080300780c */ /* 0x000fe20001744270 */
[----:B------:R-:W-:-:S05]  /*85e0*/  @P3 IMAD.MOV.U32 R3, RZ, RZ, R5 ;  /* 0x000000ffff033224 */ /* 0x000fca00078e0005 */
[----:B------:R0:W-:Y:S02]  /*85f0*/  @P3 STG.E.U16 desc[UR36][R2.64+0x140], R26 ;  /* 0x0001401a02003986 */ /* 0x0001e4000c101524 */
[----:B0-----:R-:W-:Y:S02]  /*8600*/  @P0 IMAD.MOV.U32 R2, RZ, RZ, R4 ;  /* 0x000000ffff020224 */ /* 0x001fe400078e0004 */
[----:B------:R-:W-:-:S05]  /*8610*/  @P0 IMAD.MOV.U32 R3, RZ, RZ, R5 ;  /* 0x000000ffff030224 */ /* 0x000fca00078e0005 */
[----:B------:R0:W-:Y:S02]  /*8620*/  @P0 STG.E.U16 desc[UR36][R2.64+0x142], R27 ;  /* 0x0001421b02000986 */ /* 0x0001e4000c101524 */
[----:B0-----:R-:W-:Y:S02]  /*8630*/  @P5 IMAD.MOV.U32 R2, RZ, RZ, R8 ;  /* 0x000000ffff025224 */ /* 0x001fe400078e0008 */
[----:B------:R-:W-:-:S05]  /*8640*/  @P5 IMAD.MOV.U32 R3, RZ, RZ, R9 ;  /* 0x000000ffff035224 */ /* 0x000fca00078e0009 */
[----:B------:R0:W-:Y:S04]  /*8650*/  @P5 STG.E.U16 desc[UR36][R2.64+0x150], R28 ;  /* 0x0001501c02005986 */ /* 0x0001e8000c101524 */
[----:B------:R1:W-:Y:S01]  /*8660*/  @P4 STG.E.U16 desc[UR36][R8.64+0x152], R29 ;  /* 0x0001521d08004986 */ /* 0x0003e2000c101524 */
[----:B0-----:R-:W-:Y:S02]  /*8670*/  @P2 IMAD.MOV.U32 R2, RZ, RZ, R4 ;  /* 0x000000ffff022224 */ /* 0x001fe400078e0004 */
[----:B------:R-:W-:-:S05]  /*8680*/  @P2 IMAD.MOV.U32 R3, RZ, RZ, R5 ;  /* 0x000000ffff032224 */ /* 0x000fca00078e0005 */
[----:B------:R1:W-:Y:S04]  /*8690*/  @P2 STG.E.U16 desc[UR36][R2.64+0x150], R30 ;  /* 0x0001501e02002986 */ /* 0x0003e8000c101524 */
[----:B------:R1:W-:Y:S02]  /*86a0*/  @P1 STG.E.U16 desc[UR36][R4.64+0x152], R31 ;  /* 0x0001521f04001986 */ /* 0x0003e4000c101524 */
.L_x_211:
[----:B------:R-:W-:Y:S05]  /*86b0*/  BSYNC B0 ;  /* 0x0000000000007941 */ /* 0x000fea0003800000 */
.L_x_37:
[----:B-1----:R-:W4:Y:S01]  /*86c0*/  LDL.64 R2, [R1] ;  /* 0x0000000001027983 */ /* 0x002f220000100a00 */
[----:B------:R-:W-:Y:S01]  /*86d0*/  ULDC.64 UR4, c[0x0][0x650] ;  /* 0x0001940000047ab9 */ /* 0x000fe20000000a00 */
[----:B------:R1:W-:Y:S01]  /*86e0*/  SYNCS.ARRIVE.TRANS64.A1T0 RZ, [R120+UR45], RZ ;  /* 0x000000ff78ff79a7 */ /* 0x0003e2000810002d */
[----:B0--3--:R-:W-:Y:S01]  /*86f0*/  PRMT R0, RZ, 0x7610, R0 ;  /* 0x00007610ff007816 */ /* 0x009fe20000000000 */
[----:B-----5:R-:W-:Y:S02]  /*8700*/  IMAD.MOV.U32 R19, RZ, RZ, -0x1 ;  /* 0xffffffffff137424 */ /* 0x020fe400078e00ff */
[----:B------:R-:W-:Y:S01]  /*8710*/  IMAD.MOV.U32 R22, RZ, RZ, -0x1 ;  /* 0xffffffffff167424 */ /* 0x000fe200078e00ff */
[----:B----4-:R-:W-:-:S04]  /*8720*/  LEA R18, P0, R2, R18, 0x1 ;  /* 0x0000001202127211 */ /* 0x010fc800078008ff */
[----:B------:R-:W-:Y:S01]  /*8730*/  LEA.HI.X R17, R2, R17, R23, 0x1, P0 ;  /* 0x0000001102117211 */ /* 0x000fe200000f0c17 */
[----:B------:R-:W-:Y:S01]  /*8740*/  IMAD.MOV.U32 R2, RZ, RZ, -0x1 ;  /* 0xffffffffff027424 */ /* 0x000fe200078e00ff */
[----:B------:R-:W-:-:S04]  /*8750*/  ISETP.GE.U32.AND P0, PT, R18, UR4, PT ;  /* 0x0000000412007c0c */ /* 0x000fc8000bf06070 */
[----:B------:R-:W-:-:S13]  /*8760*/  ISETP.GE.U32.AND.EX P0, PT, R17, UR5, PT, P0 ;  /* 0x0000000511007c0c */ /* 0x000fda000bf06100 */
[----:B-1----:R-:W-:Y:S05]  /*8770*/  @P0 BRA `(.L_x_212) ;  /* 0x0000000400700947 */ /* 0x002fea0003800000 */
[----:B------:R-:W0:Y:S01]  /*8780*/  S2R R10, SR_CTAID.X ;  /* 0x00000000000a7919 */ /* 0x000e220000002500 */
[----:B------:R-:W1:Y:S01]  /*8790*/  LDC.64 R8, c[0x0][0x628] ;  /* 0x00018a00ff087b82 */ /* 0x000e620000000a00 */
[----:B------:R-:W-:Y:S01]  /*87a0*/  ULDC UR4, c[0x0][0x150] ;  /* 0x0000540000047ab9 */ /* 0x000fe20000000800 */
[----:B------:R-:W-:Y:S01]  /*87b0*/  IMAD.MOV.U32 R6, RZ, RZ, R18 ;  /* 0x000000ffff067224 */ /* 0x000fe200078e0012 */
[----:B------:R-:W3:Y:S01]  /*87c0*/  S2R R20, SR_CTAID.Y ;  /* 0x0000000000147919 */ /* 0x000ee20000002600 */
[----:B------:R-:W-:-:S04]  /*87d0*/  IMAD.MOV.U32 R7, RZ, RZ, R17 ;  /* 0x000000ffff077224 */ /* 0x000fc800078e0011 */
[----:B------:R-:W4:Y:S08]  /*87e0*/  LDC R15, c[0x0][0x144] ;  /* 0x00005100ff0f7b82 */ /* 0x000f300000000800 */
[----:B------:R-:W2:Y:S08]  /*87f0*/  LDC R0, c[0x0][0x630] ;  /* 0x00018c00ff007b82 */ /* 0x000eb00000000800 */
[----:B------:R-:W2:Y:S01]  /*8800*/  LDC.64 R12, c[0x0][0x620] ;  /* 0x00018800ff0c7b82 */ /* 0x000ea20000000a00 */
[----:B-1----:R-:W-:-:S04]  /*8810*/  ISETP.NE.U32.AND P0, PT, R8, RZ, PT ;  /* 0x000000ff0800720c */ /* 0x002fc80003f05070 */
[----:B------:R-:W-:Y:S02]  /*8820*/  ISETP.NE.AND.EX P0, PT, R9, RZ, PT, P0 ;  /* 0x000000ff0900720c */ /* 0x000fe40003f05300 */
[----:B0-----:R-:W-:-:S05]  /*8830*/  I2FP.F32.U32 R2, R10 ;  /* 0x0000000a00027245 */ /* 0x001fca0000201000 */
[----:B------:R-:W-:-:S04]  /*8840*/  FMUL R2, R2, UR4 ;  /* 0x0000000402027c20 */ /* 0x000fc80008400000 */
[----:B------:R0:W1:Y:S02]  /*8850*/  F2I.U32.TRUNC.NTZ R14, R2 ;  /* 0x00000002000e7305 */ /* 0x000064000020f000 */
[----:B---34-:R-:W-:Y:S05]  /*8860*/  @!P0 BRA `(.L_x_213) ;  /* 0x0000000000288947 */ /* 0x018fea0003800000 */
[----:B------:R-:W3:Y:S02]  /*8870*/  LDC R3, c[0x0][0x634] ;  /* 0x00018d00ff037b82 */ /* 0x000ee40000000800 */
[----:B---3--:R-:W-:-:S05]  /*8880*/  IADD3 R7, P0, R18, R3, RZ ;  /* 0x0000000312077210 */ /* 0x008fca0007f1e0ff */
[----:B------:R-:W-:-:S04]  /*8890*/  IMAD.X R11, RZ, RZ, R17, P0 ;  /* 0x000000ffff0b7224 */ /* 0x000fc800000e0611 */
[----:B0-----:R-:W-:-:S04]  /*88a0*/  IMAD.WIDE.U32 R2, R11, R8, RZ ;  /* 0x000000080b027225 */ /* 0x001fc800078e00ff */
[----:B--2---:R-:W-:-:S04]  /*88b0*/  IMAD.WIDE.U32 R4, P0, R7, R9, R2 ;  /* 0x0000000907047225 */ /* 0x004fc80007800002 */
[----:B------:R-:W-:-:S04]  /*88c0*/  IMAD.WIDE.U32 R2, R7, R8, RZ ;  /* 0x0000000807027225 */ /* 0x000fc800078e00ff */
[----:B------:R-:W-:Y:S01]  /*88d0*/  IMAD.X R7, RZ, RZ, RZ, P0 ;  /* 0x000000ffff077224 */ /* 0x000fe200000e06ff */
[----:B------:R-:W-:Y:S01]  /*88e0*/  IADD3 RZ, P0, R3, R4, RZ ;  /* 0x0000000403ff7210 */ /* 0x000fe20007f1e0ff */
[----:B------:R-:W-:-:S04]  /*88f0*/  IMAD.MOV.U32 R6, RZ, RZ, R5 ;  /* 0x000000ffff067224 */ /* 0x000fc800078e0005 */
[----:B------:R-:W-:-:S08]  /*8900*/  IMAD.WIDE.U32.X R6, R11, R9, R6, P0 ;  /* 0x000000090b067225 */ /* 0x000fd000000e0406 */
.L_x_213:
[----:B------:R-:W3:Y:S01]  /*8910*/  LDC.64 R26, c[0x0][0x640] ;  /* 0x00019000ff1a7b82 */ /* 0x000ee20000000a00 */
[-C--:B--2---:R-:W-:Y:S01]  /*8920*/  SHF.R.U64 R11, R6, R0.reuse, R7 ;  /* 0x00000000060b7219 */ /* 0x084fe20000001207 */
[----:B------:R-:W-:Y:S01]  /*8930*/  IMAD.MOV.U32 R19, RZ, RZ, R17 ;  /* 0x000000ffff137224 */ /* 0x000fe200078e0011 */
[----:B------:R-:W-:Y:S01]  /*8940*/  SHF.R.U32.HI R0, RZ, R0, R7 ;  /* 0x00000000ff007219 */ /* 0x000fe20000011607 */
[----:B-1----:R-:W-:Y:S01]  /*8950*/  IMAD.MOV R14, RZ, RZ, -R14 ;  /* 0x000000ffff0e7224 */ /* 0x002fe200078e0a0e */
[----:B------:R-:W-:Y:S01]  /*8960*/  IADD3 R5, P0, RZ, -R11, RZ ;  /* 0x8000000bff057210 */ /* 0x000fe20007f1e0ff */
[----:B------:R-:W-:Y:S01]  /*8970*/  ULDC UR4, c[0x0][0x154] ;  /* 0x0000550000047ab9 */ /* 0x000fe20000000800 */
[----:B------:R-:W-:Y:S01]  /*8980*/  IMAD.MOV.U32 R7, RZ, RZ, 0x1 ;  /* 0x00000001ff077424 */ /* 0x000fe200078e00ff */
[----:B------:R-:W1:Y:S01]  /*8990*/  LDC R4, c[0x0][0x618] ;  /* 0x00018600ff047b82 */ /* 0x000e620000000800 */
[----:B------:R-:W-:Y:S02]  /*89a0*/  IMAD R22, R15, R14, R10 ;  /* 0x0000000e0f167224 */ /* 0x000fe400078e020a */
[----:B------:R-:W-:-:S04]  /*89b0*/  IMAD.X R3, RZ, RZ, ~R0, P0 ;  /* 0x000000ffff037224 */ /* 0x000fc800000e0e00 */
[-C--:B------:R-:W-:Y:S01]  /*89c0*/  IMAD R0, R3, R12.reuse, RZ ;  /* 0x0000000c03007224 */ /* 0x080fe200078e02ff */
[----:B------:R-:W2:Y:S01]  /*89d0*/  LDC R6, c[0x0][0x608] ;  /* 0x00018200ff067b82 */ /* 0x000ea20000000800 */
[----:B0-----:R-:W-:-:S04]  /*89e0*/  IMAD.WIDE.U32 R2, R5, R12, R18 ;  /* 0x0000000c05027225 */ /* 0x001fc800078e0012 */
[----:B------:R-:W-:Y:S01]  /*89f0*/  IMAD R5, R5, R13, R0 ;  /* 0x0000000d05057224 */ /* 0x000fe200078e0200 */
[----:B------:R-:W-:Y:S02]  /*8a00*/  I2FP.F32.U32 R0, R20 ;  /* 0x0000001400007245 */ /* 0x000fe40000201000 */
[----:B------:R-:W0:Y:S01]  /*8a10*/  LDC R24, c[0x0][0x658] ;  /* 0x00019600ff187b82 */ /* 0x000e220000000800 */
[----:B------:R-:W-:Y:S01]  /*8a20*/  IMAD.IADD R3, R3, 0x1, R5 ;  /* 0x0000000103037824 */ /* 0x000fe200078e0205 */
[----:B---3--:R-:W-:Y:S01]  /*8a30*/  ISETP.NE.U32.AND P0, PT, R26, RZ, PT ;  /* 0x000000ff1a00720c */ /* 0x008fe20003f05070 */
[----:B------:R-:W-:Y:S01]  /*8a40*/  FMUL R0, R0, UR4 ;  /* 0x0000000400007c20 */ /* 0x000fe20008400000 */
[----:B------:R-:W-:Y:S02]  /*8a50*/  IMAD.MOV.U32 R5, RZ, RZ, -0x1 ;  /* 0xffffffffff057424 */ /* 0x000fe400078e00ff */
[----:B------:R-:W-:Y:S01]  /*8a60*/  ISETP.NE.AND.EX P0, PT, R27, RZ, PT, P0 ;  /* 0x000000ff1b00720c */ /* 0x000fe20003f05300 */
[----:B------:R3:W4:Y:S01]  /*8a70*/  F2I.U32.TRUNC.NTZ R12, R0 ;  /* 0x00000000000c7305 */ /* 0x000722000020f000 */
[----:B------:R-:W3:Y:S01]  /*8a80*/  LDC R15, c[0x0][0x148] ;  /* 0x00005200ff0f7b82 */ /* 0x000ee20000000800 */
[----:B-1----:R-:W-:-:S02]  /*8a90*/  SHF.R.U64 R10, R2, R4, R3 ;  /* 0x00000004020a7219 */ /* 0x002fc40000001203 */
[----:B------:R-:W-:-:S05]  /*8aa0*/  SHF.R.U32.HI R3, RZ, R4, R3 ;  /* 0x00000004ff037219 */ /* 0x000fca0000011603 */
[----:B------:R-:W1:Y:S01]  /*8ab0*/  LDC R14, c[0x0][0x600] ;  /* 0x00018000ff0e7b82 */ /* 0x000e620000000800 */
[-CC-:B--2---:R-:W-:Y:S02]  /*8ac0*/  SHF.R.U64 R8, R10, R6.reuse, R3.reuse ;  /* 0x000000060a087219 */ /* 0x184fe40000001203 */
[----:B------:R-:W-:-:S05]  /*8ad0*/  SHF.R.U32.HI R3, RZ, R6, R3 ;  /* 0x00000006ff037219 */ /* 0x000fca0000011603 */
[----:B------:R-:W2:Y:S01]  /*8ae0*/  LDC R21, c[0x0][0x648] ;  /* 0x00019200ff157b82 */ /* 0x000ea20000000800 */
[-CC-:B0-----:R-:W-:Y:S02]  /*8af0*/  SHF.R.U64 R13, R8, R24.reuse, R3.reuse ;  /* 0x00000018080d7219 */ /* 0x181fe40000001203 */
[-C--:B------:R-:W-:Y:S02]  /*8b00*/  SHF.L.U32 R5, R5, R24.reuse, RZ ;  /* 0x0000001805057219 */ /* 0x080fe400000006ff */
[-C--:B------:R-:W-:Y:S01]  /*8b10*/  SHF.R.U32.HI R3, RZ, R24.reuse, R3 ;  /* 0x00000018ff037219 */ /* 0x080fe20000011603 */
[----:B------:R-:W-:Y:S01]  /*8b20*/  IMAD.MOV.U32 R2, RZ, RZ, R13 ;  /* 0x000000ffff027224 */ /* 0x000fe200078e000d */
[----:B------:R-:W-:Y:S01]  /*8b30*/  SHF.L.U32 R24, R7, R24, RZ ;  /* 0x0000001807187219 */ /* 0x000fe200000006ff */
[----:B------:R-:W0:Y:S01]  /*8b40*/  LDC R25, c[0x0][0x638] ;  /* 0x00018e00ff197b82 */ /* 0x000e220000000800 */
[----:B------:R-:W-:-:S07]  /*8b50*/  LOP3.LUT R19, RZ, R5, RZ, 0x33, !PT ;  /* 0x00000005ff137212 */ /* 0x000fce00078e33ff */
[----:B------:R-:W0:Y:S01]  /*8b60*/  LDC R28, c[0x0][0x610] ;  /* 0x00018400ff1c7b82 */ /* 0x000e220000000800 */
[----:B----4-:R-:W-:Y:S05]  /*8b70*/  @!P0 BRA `(.L_x_214) ;  /* 0x0000000000288947 */ /* 0x010fea0003800000 */
[----:B---3--:R-:W3:Y:S02]  /*8b80*/  LDC R0, c[0x0][0x64c] ;  /* 0x00019300ff007b82 */ /* 0x008ee40000000800 */
[----:B---3--:R-:W-:-:S05]  /*8b90*/  IADD3 R7, P0, R13, R0, RZ ;  /* 0x000000000d077210 */ /* 0x008fca0007f1e0ff */
        /* <DEDUP_REMOVED lines=8> */
.L_x_214:
[----:B------:R-:W4:Y:S01]  /*8c20*/  LDC R4, c[0x0][0x65c] ;  /* 0x00019700ff047b82 */ /* 0x000f220000000800 */
[----:B--23--:R-:W-:Y:S01]  /*8c30*/  SHF.R.U64 R0, R2, R21, R3 ;  /* 0x0000001502007219 */ /* 0x00cfe20000001203 */
[----:B-1----:R-:W-:Y:S01]  /*8c40*/  VIADD R3, R14, 0xffffffff ;  /* 0xffffffff0e037836 */ /* 0x002fe20000000000 */
[----:B------:R-:W-:Y:S01]  /*8c50*/  LOP3.LUT R19, R8, R19, RZ, 0xc0, !PT ;  /* 0x0000001308137212 */ /* 0x000fe200078ec0ff */
[----:B------:R-:W-:Y:S02]  /*8c60*/  IMAD.MOV R12, RZ, RZ, -R12 ;  /* 0x000000ffff0c7224 */ /* 0x000fe400078e0a0c */
[----:B------:R-:W-:Y:S01]  /*8c70*/  IMAD.MOV R2, RZ, RZ, -R0 ;  /* 0x000000ffff027224 */ /* 0x000fe200078e0a00 */
[----:B------:R-:W-:Y:S01]  /*8c80*/  LOP3.LUT R3, R10, R3, RZ, 0xc0, !PT ;  /* 0x000000030a037212 */ /* 0x000fe200078ec0ff */
[----:B------:R-:W-:Y:S02]  /*8c90*/  IMAD R19, R24, R0, R19 ;  /* 0x0000000018137224 */ /* 0x000fe400078e0213 */
[----:B0-----:R-:W-:-:S04]  /*8ca0*/  IMAD R0, R2, R25, R13 ;  /* 0x0000001902007224 */ /* 0x001fc800078e020d */
[----:B------:R-:W-:Y:S01]  /*8cb0*/  IMAD R2, R0, R14, R3 ;  /* 0x0000000e00027224 */ /* 0x000fe200078e0203 */
[----:B----4-:R-:W-:Y:S01]  /*8cc0*/  ISETP.NE.AND P0, PT, R4, 0x1, PT ;  /* 0x000000010400780c */ /* 0x010fe20003f05270 */
[----:B------:R-:W-:-:S05]  /*8cd0*/  IMAD.MOV.U32 R4, RZ, RZ, 0x1 ;  /* 0x00000001ff047424 */ /* 0x000fca00078e00ff */
[----:B------:R-:W-:-:S07]  /*8ce0*/  PRMT R0, R4, 0x7610, R0 ;  /* 0x0000761004007816 */ /* 0x000fce0000000000 */
[----:B------:R-:W-:-:S04]  /*8cf0*/  @P0 IMAD R22, R15, R12, R20 ;  /* 0x0000000c0f160224 */ /* 0x000fc800078e0214 */
[----:B------:R-:W-:-:S05]  /*8d00*/  IMAD R19, R19, R28, R22 ;  /* 0x0000001c13137224 */ /* 0x000fca00078e0216 */
[----:B------:R-:W-:Y:S02]  /*8d10*/  SEL R22, R2, R19, !P0 ;  /* 0x0000001302167207 */ /* 0x000fe40004000000 */
[----:B------:R-:W-:Y:S01]  /*8d20*/  SEL R19, R19, R2, !P0 ;  /* 0x0000000213137207 */ /* 0x000fe20004000000 */
[----:B------:R-:W-:-:S07]  /*8d30*/  IMAD.MOV.U32 R2, RZ, RZ, R11 ;  /* 0x000000ffff027224 */ /* 0x000fce00078e000b */
.L_x_212:
[----:B------:R-:W-:Y:S02]  /*8d40*/  LOP3.LUT P0, RZ, R0, 0xff, RZ, 0xc0, !PT ;  /* 0x000000ff00ff7812 */ /* 0x000fe4000780c0ff */
[----:B------:R-:W-:-:S11]  /*8d50*/  LOP3.LUT R124, R124, 0x1, RZ, 0x3c, !PT ;  /* 0x000000017c7c7812 */ /* 0x000fd600078e3cff */
[----:B------:R-:W-:Y:S05]  /*8d60*/  @P0 BRA `(.L_x_215) ;  /* 0xffffff8c00240947 */ /* 0x000fea000383ffff */
[----:B------:R-:W-:Y:S05]  /*8d70*/  EXIT ;  /* 0x000000000000794d */ /* 0x000fea0003800000 */
.L_x_18:
[----:B------:R-:W-:-:S08]  /*8d80*/  ISETP.NE.AND P0, PT, R5, RZ, PT ;  /* 0x000000ff0500720c */ /* 0x000fd00003f05270 */
[----:B0-----:R-:W0:-:S00]  /*8d90*/  USETMAXREG.DEALLOC.CTAPOOL 0x28 ;  /* 0x00000028000079c8 */ /* 0x001e0000080e0500 */
[----:B------:R-:W-:Y:S05]  /*8da0*/  @P0 EXIT ;  /* 0x000000000000094d */ /* 0x000fea0003800000 */
[----:B0-----:R-:W-:Y:S01]  /*8db0*/  LOP3.LUT P0, RZ, R8, 0xff, RZ, 0xc0, !PT ;  /* 0x000000ff08ff7812 */ /* 0x001fe2000780c0ff */
[----:B------:R-:W-:Y:S02]  /*8dc0*/  IMAD.MOV.U32 R0, RZ, RZ, 0x1 ;  /* 0x00000001ff007424 */ /* 0x000fe400078e00ff */
[----:B------:R-:W-:-:S10]  /*8dd0*/  IMAD.MOV.U32 R7, RZ, RZ, RZ ;  /* 0x000000ffff077224 */ /* 0x000fd400078e00ff */
[----:B------:R-:W-:Y:S05]  /*8de0*/  @!P0 BRA `(.L_x_216) ;  /* 0x0000000c00348947 */ /* 0x000fea0003800000 */
[----:B------:R-:W0:Y:S01]  /*8df0*/  S2R R9, SR_CgaCtaId ;  /* 0x0000000000097919 */ /* 0x000e220000008800 */
[----:B------:R-:W-:Y:S01]  /*8e00*/  LOP3.LUT P0, RZ, R4, 0x1f, RZ, 0xc0, !PT ;  /* 0x0000001f04ff7812 */ /* 0x000fe2000780c0ff */
[----:B------:R-:W-:Y:S01]  /*8e10*/  ULDC UR5, c[0x0][0x658] ;  /* 0x0001960000057ab9 */ /* 0x000fe20000000800 */
[----:B------:R-:W-:Y:S01]  /*8e20*/  UMOV UR6, 0xffffffff ;  /* 0xffffffff00067882 */ /* 0x000fe20000000000 */
[----:B------:R-:W-:Y:S01]  /*8e30*/  BSSY B0, `(.L_x_216) ;  /* 0x00000c8000007945 */ /* 0x000fe20003800000 */
[----:B------:R-:W-:Y:S01]  /*8e40*/  USHF.L.U32 UR6, UR6, UR5, URZ ;  /* 0x0000000506067299 */ /* 0x000fe2000800063f */
[C---:B------:R-:W-:Y:S01]  /*8e50*/  ISETP.NE.AND P2, PT, R3.reuse, RZ, PT ;  /* 0x000000ff0300720c */ /* 0x040fe20003f45270 */
[----:B------:R-:W-:Y:S01]  /*8e60*/  IMAD.MOV.U32 R8, RZ, RZ, 0x1 ;  /* 0x00000001ff087424 */ /* 0x000fe200078e00ff */
[----:B------:R-:W-:Y:S01]  /*8e70*/  ISETP.NE.OR P0, PT, R3, RZ, !P0 ;  /* 0x000000ff0300720c */ /* 0x000fe20004705670 */
[----:B------:R-:W-:Y:S01]  /*8e80*/  IMAD.MOV.U32 R0, RZ, RZ, 0x1 ;  /* 0x00000001ff007424 */ /* 0x000fe200078e00ff */
[----:B------:R-:W-:Y:S01]  /*8e90*/  LOP3.LUT R6, R16, 0x2, RZ, 0xfc, !PT ;  /* 0x0000000210067812 */ /* 0x000fe200078efcff */
[----:B------:R-:W-:Y:S01]  /*8ea0*/  IMAD.MOV.U32 R7, RZ, RZ, RZ ;  /* 0x000000ffff077224 */ /* 0x000fe200078e00ff */
[----:B------:R-:W-:Y:S01]  /*8eb0*/  ULDC UR4, c[0x0][0x600] ;  /* 0x0001800000047ab9 */ /* 0x000fe20000000800 */
[----:B------:R-:W-:Y:S01]  /*8ec0*/  UMOV UR7, 0x1 ;  /* 0x0000000100077882 */ /* 0x000fe20000000000 */
[----:B------:R-:W-:-:S02]  /*8ed0*/  UIADD3 UR19, UR40, 0x1, URZ ;  /* 0x0000000128137890 */ /* 0x000fc4000fffe03f */
[----:B------:R-:W-:Y:S02]  /*8ee0*/  UIADD3 UR15, UR4, -0x1, URZ ;  /* 0xffffffff040f7890 */ /* 0x000fe4000fffe03f */
[----:B------:R-:W-:Y:S02]  /*8ef0*/  USHF.L.U32 UR17, UR7, UR5, URZ ;  /* 0x0000000507117299 */ /* 0x000fe4000800063f */
[----:B------:R-:W-:Y:S01]  /*8f00*/  ULOP3.LUT UR16, URZ, UR6, URZ, 0x33, !UPT ;  /* 0x000000063f107292 */ /* 0x000fe2000f8e333f */
[----:B------:R-:W-:Y:S01]  /*8f10*/  ULDC.64 UR20, c[0x0][0x198] ;  /* 0x0000660000147ab9 */ /* 0x000fe20000000a00 */
[----:B0-----:R-:W-:-:S10]  /*8f20*/  LOP3.LUT R9, R9, 0x1, RZ, 0xc0, !PT ;  /* 0x0000000109097812 */ /* 0x001fd400078ec0ff */
.L_x_228:
[----:B------:R-:W-:-:S03]  /*8f30*/  UMOV UR4, 0xffffffff ;  /* 0xffffffff00047882 */ /* 0x000fc60000000000 */
[----:B------:R-:W-:Y:S05]  /*8f40*/  BRA.DIV UR4, `(.L_x_217) ;  /* 0x0000001e04987947 */ /* 0x000fea000b800000 */
[----:B------:R-:W-:-:S13]  /*8f50*/  ELECT P6, URZ, PT ;  /* 0x00000000003f782f */ /* 0x000fda00038c0000 */
.L_x_267:
[----:B------:R-:W0:Y:S01]  /*8f60*/  LDC R3, c[0x0][0x28c] ;  /* 0x0000a300ff037b82 */ /* 0x000e220000000800 */
[----:B------:R-:W-:Y:S01]  /*8f70*/  BSSY B1, `(.L_x_218) ;  /* 0x000003b000017945 */ /* 0x000fe20003800000 */
[----:B0-----:R-:W-:-:S13]  /*8f80*/  ISETP.LT.OR P6, PT, R3, 0x1, !P6 ;  /* 0x000000010300780c */ /* 0x001fda00077c1670 */
[----:B------:R-:W-:Y:S05]  /*8f90*/  @P6 BRA `(.L_x_219) ;  /* 0x0000000000e06947 */ /* 0x000fea0003800000 */
[----:B------:R-:W-:Y:S02]  /*8fa0*/  IMAD R22, R22, 0x2, R9 ;  /* 0x0000000216167824 */ /* 0x000fe400078e0209 */
[----:B------:R-:W-:Y:S02]  /*8fb0*/  IMAD.SHL.U32 R19, R19, 0x40, RZ ;  /* 0x0000004013137824 */ /* 0x000fe400078e00ff */
[----:B------:R-:W-:Y:S02]  /*8fc0*/  IMAD.MOV.U32 R13, RZ, RZ, RZ ;  /* 0x000000ffff0d7224 */ /* 0x000fe400078e00ff */
[----:B------:R-:W-:Y:S02]  /*8fd0*/  IMAD.U32 R14, RZ, RZ, UR19 ;  /* 0x00000013ff0e7e24 */ /* 0x000fe4000f8e00ff */
[----:B------:R-:W-:Y:S02]  /*8fe0*/  IMAD.MOV.U32 R3, RZ, RZ, R0 ;  /* 0x000000ffff037224 */ /* 0x000fe400078e0000 */
[----:B------:R-:W-:-:S02]  /*8ff0*/  IMAD.MOV.U32 R4, RZ, RZ, R7 ;  /* 0x000000ffff047224 */ /* 0x000fc400078e0007 */
[----:B------:R-:W-:-:S07]  /*9000*/  IMAD R22, R22, 0x58, RZ ;  /* 0x0000005816167824 */ /* 0x000fce00078e02ff */
.L_x_223:
[----:B------:R-:W0:Y:S01]  /*9010*/  S2R R10, SR_CgaCtaId ;  /* 0x00000000000a7919 */ /* 0x000e220000008800 */
[----:B------:R-:W-:-:S04]  /*9020*/  MOV R5, 0x400 ;  /* 0x0000040000057802 */ /* 0x000fc80000000f00 */
[----:B0-----:R-:W-:Y:S02]  /*9030*/  LEA R11, R10, R5, 0x18 ;  /* 0x000000050a0b7211 */ /* 0x001fe400078ec0ff */
[----:B------:R-:W-:Y:S01]  /*9040*/  SHF.L.U32 R5, R3, 0x1f, RZ ;  /* 0x0000001f03057819 */ /* 0x000fe200000006ff */
[----:B------:R-:W0:Y:S02]  /*9050*/  @!P2 LDC R10, c[0x0][0x500] ;  /* 0x00014000ff0aab82 */ /* 0x000e240000000800 */
[----:B------:R-:W-:-:S04]  /*9060*/  IMAD R12, R4, 0x8, R11 ;  /* 0x00000008040c7824 */ /* 0x000fc800078e020b */
[----:B------:R-:W1:Y:S02]  /*9070*/  SYNCS.PHASECHK.TRANS64.TRYWAIT P1, [R12+URZ+0xf0], R5 ;  /* 0x0000f0050c0075a7 */ /* 0x000e64000802017f */
[----:B-1----:R-:W-:Y:S05]  /*9080*/  @!P1 BRA `(.L_x_220) ;  /* 0x0000001c00689947 */ /* 0x002fea0003800000 */
.L_x_268:
[----:B-1----:R-:W-:Y:S01]  /*9090*/  PRMT R5, R6, 0x9910, RZ ;  /* 0x0000991006057816 */ /* 0x002fe200000000ff */
[----:B0-----:R0:W-:Y:S03]  /*90a0*/  @!P2 SYNCS.ARRIVE.TRANS64 RZ, [R12+URZ], R10 ;  /* 0x0000000a0cffa9a7 */ /* 0x0011e6000800003f */
[----:B------:R-:W-:-:S13]  /*90b0*/  ISETP.NE.AND P1, PT, R5, 0x2, PT ;  /* 0x000000020500780c */ /* 0x000fda0003f25270 */
[----:B0-----:R-:W-:Y:S05]  /*90c0*/  @P1 BRA `(.L_x_221) ;  /* 0x0000000000041947 */ /* 0x001fea0003800000 */
[----:B------:R-:W-:Y:S01]  /*90d0*/  BPT.TRAP 0x1 ;  /* 0x000000040000795c */ /* 0x000fe20000300000 */
.L_x_221:
[----:B------:R-:W-:Y:S05]  /*90e0*/  @P0 BRA `(.L_x_222) ;  /* 0x0000000000040947 */ /* 0x000fea0003800000 */
[----:B------:R-:W-:Y:S01]  /*90f0*/  BPT.TRAP 0x1 ;  /* 0x000000040000795c */ /* 0x000fe20000300000 */
.L_x_222:
[----:B------:R-:W-:Y:S01]  /*9100*/  IMAD R5, R4, 0x2, R9 ;  /* 0x0000000204057824 */ /* 0x000fe200078e0209 */
[----:B------:R-:W-:Y:S01]  /*9110*/  R2UR UR9, R12 ;  /* 0x000000000c0972ca */ /* 0x000fe200000e0000 */
[--C-:B------:R-:W-:Y:S01]  /*9120*/  IMAD R10, R4, 0x800, R11.reuse ;  /* 0x00000800040a7824 */ /* 0x100fe200078e020b */
[----:B------:R-:W-:Y:S01]  /*9130*/  UIADD3 UR4, UP0, UR20, 0xf0, URZ ;  /* 0x000000f014047890 */ /* 0x000fe2000ff1e03f */
[----:B------:R-:W-:Y:S01]  /*9140*/  IMAD R5, R5, 0x580, RZ ;  /* 0x0000058005057824 */ /* 0x000fe200078e02ff */
[----:B------:R-:W-:Y:S01]  /*9150*/  R2UR UR11, R19 ;  /* 0x00000000130b72ca */ /* 0x000fe200000e0000 */
[----:B------:R-:W-:Y:S01]  /*9160*/  VIADD R14, R14, 0xffffffff ;  /* 0xffffffff0e0e7836 */ /* 0x000fe20000000000 */
[----:B------:R-:W-:Y:S01]  /*9170*/  R2UR UR5, R10 ;  /* 0x000000000a0572ca */ /* 0x000fe200000e0000 */
[----:B------:R-:W-:Y:S01]  /*9180*/  IMAD R5, R5, 0x2, R11 ;  /* 0x0000000205057824 */ /* 0x000fe200078e020b */
[----:B------:R-:W-:Y:S01]  /*9190*/  R2UR UR10, R13 ;  /* 0x000000000d0a72ca */ /* 0x000fe200000e0000 */
[----:B------:R-:W-:Y:S01]  /*91a0*/  UIADD3 UR22, UP1, UR20, 0x1f0, URZ ;  /* 0x000001f014167890 */ /* 0x000fe2000ff3e03f */
[----:B------:R-:W-:Y:S01]  /*91b0*/  R2UR UR12, R2 ;  /* 0x00000000020c72ca */ /* 0x000fe200000e0000 */
[----:B------:R-:W-:Y:S01]  /*91c0*/  VIADD R4, R4, 0x1 ;  /* 0x0000000104047836 */ /* 0x000fe20000000000 */
[----:B------:R-:W-:Y:S01]  /*91d0*/  R2UR UR8, R5 ;  /* 0x00000000050872ca */ /* 0x000fe200000e0000 */
[----:B------:R-:W-:Y:S01]  /*91e0*/  UIADD3.X UR23, URZ, UR21, URZ, UP1, !UPT ;  /* 0x000000153f177290 */ /* 0x000fe20008ffe43f */
[----:B------:R-:W-:Y:S01]  /*91f0*/  R2UR UR18, R22 ;  /* 0x00000000161272ca */ /* 0x000fe200000e0000 */
[----:B------:R-:W-:Y:S01]  /*9200*/  UMOV UR6, 0x0 ;  /* 0x0000000000067882 */ /* 0x000fe20000000000 */
[----:B------:R-:W-:Y:S01]  /*9210*/  ISETP.GT.AND P3, PT, R14, 0x1, PT ;  /* 0x000000010e00780c */ /* 0x000fe20003f64270 */
[----:B------:R-:W-:Y:S01]  /*9220*/  UMOV UR7, 0x10000000 ;  /* 0x1000000000077882 */ /* 0x000fe20000000000 */
[C---:B------:R-:W-:Y:S01]  /*9230*/  ISETP.NE.AND P1, PT, R4.reuse, 0x1e, PT ;  /* 0x0000001e0400780c */ /* 0x040fe20003f25270 */
[----:B------:R-:W-:Y:S01]  /*9240*/  UIADD3 UR13, UR5, 0x300, URZ ;  /* 0x00000300050d7890 */ /* 0x000fe2000fffe03f */
[----:B------:R-:W-:Y:S01]  /*9250*/  VIADD R13, R13, 0x10 ;  /* 0x000000100d0d7836 */ /* 0x000fe20000000000 */
[----:B------:R-:W-:Y:S01]  /*9260*/  UIADD3.X UR5, URZ, UR21, URZ, UP0, !UPT ;  /* 0x000000153f057290 */ /* 0x000fe200087fe43f */
[----:B------:R-:W-:Y:S01]  /*9270*/  SEL R10, RZ, 0x1, P1 ;  /* 0x00000001ff0a7807 */ /* 0x000fe20000800000 */
[----:B------:R-:W-:Y:S01]  /*9280*/  UMOV UR24, 0x30000 ;  /* 0x0003000000187882 */ /* 0x000fe20000000000 */
[----:B------:R-:W-:Y:S01]  /*9290*/  SEL R4, R4, RZ, P1 ;  /* 0x000000ff04047207 */ /* 0x000fe20000800000 */
[----:B------:R-:W-:Y:S01]  /*92a0*/  UIADD3 UR14, UR8, 0xf300, URZ ;  /* 0x0000f300080e7890 */ /* 0x000fe2000fffe03f */
[----:B------:R-:W-:-:S02]  /*92b0*/  LOP3.LUT R3, R3, R10, RZ, 0x3c, !PT ;  /* 0x0000000a03037212 */ /* 0x000fc400078e3cff */
[----:B------:R-:W-:Y:S02]  /*92c0*/  UMOV UR8, UR13 ;  /* 0x0000000d00087c82 */ /* 0x000fe40008000000 */
[----:B------:R0:W-:Y:S02]  /*92d0*/  UTMALDG.3D [UR8], [UR4], desc[UR6] ;  /* 0x00000608040075b4 */ /* 0x0001e40008011000 */
[----:B0-----:R-:W-:Y:S01]  /*92e0*/  UMOV UR8, UR14 ;  /* 0x0000000e00087c82 */ /* 0x001fe20008000000 */
[----:B------:R-:W-:Y:S02]  /*92f0*/  UMOV UR11, UR18 ;  /* 0x00000012000b7c82 */ /* 0x000fe40008000000 */
[----:B------:R0:W-:Y:S02]  /*9300*/  UTMALDG.3D.MULTICAST [UR8], [UR22], UR24, desc[UR6] ;  /* 0x00000608160073b4 */ /* 0x0001e40008011818 */
[----:B0-----:R-:W-:Y:S05]  /*9310*/  @P3 BRA `(.L_x_223) ;  /* 0xfffffffc003c3947 */ /* 0x001fea000383ffff */
.L_x_219:
[----:B------:R-:W-:Y:S05]  /*9320*/  BSYNC B1 ;  /* 0x0000000000017941 */ /* 0x000fea0003800000 */
.L_x_218:
[----:B------:R-:W2:Y:S01]  /*9330*/  LDL.64 R10, [R1] ;  /* 0x00000000010a7983 */ /* 0x000ea20000100a00 */
[----:B------:R-:W-:Y:S01]  /*9340*/  LOP3.LUT P4, RZ, R8, 0xff, RZ, 0xc0, !PT ;  /* 0x000000ff08ff7812 */ /* 0x000fe2000788c0ff */
[----:B------:R-:W-:Y:S01]  /*9350*/  VIADD R4, R7, UR40 ;  /* 0x0000002807047c36 */ /* 0x000fe20008000000 */
[----:B------:R-:W-:Y:S01]  /*9360*/  ULDC.64 UR4, c[0x0][0x650] ;  /* 0x0001940000047ab9 */ /* 0x000fe20000000a00 */
[----:B------:R-:W-:Y:S01]  /*9370*/  IMAD.U32 R7, RZ, RZ, UR40 ;  /* 0x00000028ff077e24 */ /* 0x000fe2000f8e00ff */
[----:B------:R-:W-:Y:S01]  /*9380*/  UISETP.GE.U32.AND UP0, UPT, UR40, 0x1e, UPT ;  /* 0x0000001e2800788c */ /* 0x000fe2000bf06070 */
[----:B------:R-:W-:Y:S01]  /*9390*/  BSSY B1, `(.L_x_224) ;  /* 0x000006f000017945 */ /* 0x000fe20003800000 */
[----:B------:R-:W-:Y:S01]  /*93a0*/  ISETP.GT.U32.AND P1, PT, R4, 0x1d, PT ;  /* 0x0000001d0400780c */ /* 0x000fe20003f24070 */
[----:B------:R-:W-:Y:S01]  /*93b0*/  IMAD.MOV.U32 R19, RZ, RZ, -0x1 ;  /* 0xffffffffff137424 */ /* 0x000fe200078e00ff */
[----:B------:R-:W-:Y:S01]  /*93c0*/  PRMT R8, RZ, 0x7610, R8 ;  /* 0x00007610ff087816 */ /* 0x000fe20000000008 */
[----:B------:R-:W-:Y:S01]  /*93d0*/  IMAD.MOV.U32 R22, RZ, RZ, -0x1 ;  /* 0xffffffffff167424 */ /* 0x000fe200078e00ff */
[----:B------:R-:W-:-:S02]  /*93e0*/  ISETP.LT.U32.AND P1, PT, R7, 0x1e, P1 ;  /* 0x0000001e0700780c */ /* 0x000fc40000f21070 */
[----:B------:R-:W-:Y:S01]  /*93f0*/  PLOP3.LUT P3, PT, PT, PT, UP0, 0x80, 0x0 ;  /* 0x000000000000781c */ /* 0x000fe20003f6f008 */
[----:B------:R-:W0:Y:S01]  /*9400*/  @P4 S2R R3, SR_CgaCtaId ;  /* 0x0000000000034919 */ /* 0x000e220000008800 */
[----:B------:R-:W-:-:S04]  /*9410*/  @P4 MOV R2, 0x400 ;  /* 0x0000040000024802 */ /* 0x000fc80000000f00 */
[----:B0-----:R-:W-:Y:S01]  /*9420*/  @P4 LEA R5, R3, R2, 0x18 ;  /* 0x0000000203054211 */ /* 0x001fe200078ec0ff */
[----:B------:R-:W-:-:S03]  /*9430*/  IMAD.WIDE.U32 R2, R4, -0x77777777, RZ ;  /* 0x8888888904027825 */ /* 0x000fc600078e00ff */
[----:B------:R0:W-:Y:S01]  /*9440*/  @P4 SYNCS.ARRIVE.TRANS64.A1T0 RZ, [R5+URZ+0x218], RZ ;  /* 0x000218ff05ff49a7 */ /* 0x0001e2000810003f */
[----:B------:R-:W-:Y:S01]  /*9450*/  IMAD.MOV.U32 R2, RZ, RZ, -0x1 ;  /* 0xffffffffff027424 */ /* 0x000fe200078e00ff */
[----:B0-----:R-:W-:Y:S02]  /*9460*/  SHF.R.U32.HI R5, RZ, 0x4, R3 ;  /* 0x00000004ff057819 */ /* 0x001fe40000011603 */
[----:B------:R-:W-:-:S03]  /*9470*/  SEL R3, RZ, 0x1, !P1 ;  /* 0x00000001ff037807 */ /* 0x000fc60004800000 */
[----:B------:R-:W-:Y:S01]  /*9480*/  IMAD R7, R5, -0x1e, R4 ;  /* 0xffffffe205077824 */ /* 0x000fe200078e0204 */
[----:B------:R-:W-:Y:S02]  /*9490*/  LOP3.LUT R0, R0, R3, RZ, 0x3c, !PT ;  /* 0x0000000300007212 */ /* 0x000fe400078e3cff */
[----:B------:R-:W-:Y:S02]  /*94a0*/  PRMT R3, RZ, 0x7610, R3 ;  /* 0x00007610ff037816 */ /* 0x000fe40000000003 */
[----:B------:R-:W-:Y:S02]  /*94b0*/  @P3 LOP3.LUT R0, R0, 0x1, R5, 0x78, !PT ;  /* 0x0000000100003812 */ /* 0x000fe400078e7805 */
[----:B--2---:R-:W-:-:S04]  /*94c0*/  IADD3 R18, P4, R18, R10, RZ ;  /* 0x0000000a12127210 */ /* 0x004fc80007f9e0ff */
[----:B------:R-:W-:Y:S01]  /*94d0*/  ISETP.GE.U32.AND P1, PT, R18, UR4, PT ;  /* 0x0000000412007c0c */ /* 0x000fe2000bf26070 */
[----:B------:R-:W-:-:S05]  /*94e0*/  IMAD.X R17, R17, 0x1, R23, P4 ;  /* 0x0000000111117824 */ /* 0x000fca00020e0617 */
[----:B------:R-:W-:-:S13]  /*94f0*/  ISETP.GE.U32.AND.EX P1, PT, R17, UR5, PT, P1 ;  /* 0x0000000511007c0c */ /* 0x000fda000bf26110 */
[----:B------:R-:W-:Y:S05]  /*9500*/  @P1 BRA `(.L_x_225) ;  /* 0x00000004005c1947 */ /* 0x000fea0003800000 */
[----:B------:R-:W0:Y:S01]  /*9510*/  S2R R12, SR_CTAID.X ;  /* 0x00000000000c7919 */ /* 0x000e220000002500 */
[----:B------:R-:W-:Y:S01]  /*9520*/  ULDC.64 UR4, c[0x0][0x628] ;  /* 0x00018a0000047ab9 */ /* 0x000fe20000000a00 */
[----:B------:R-:W1:Y:S01]  /*9530*/  LDC R13, c[0x0][0x144] ;  /* 0x00005100ff0d7b82 */ /* 0x000e620000000800 */
[----:B------:R-:W-:Y:S01]  /*9540*/  ISETP.NE.U32.AND P1, PT, RZ, UR4, PT ;  /* 0x00000004ff007c0c */ /* 0x000fe2000bf25070 */
[----:B------:R-:W2:Y:S01]  /*9550*/  S2R R10, SR_CTAID.Y ;  /* 0x00000000000a7919 */ /* 0x000ea20000002600 */
[----:B------:R-:W-:Y:S01]  /*9560*/  ULDC UR7, c[0x0][0x630] ;  /* 0x00018c0000077ab9 */ /* 0x000fe20000000800 */
[----:B------:R-:W-:Y:S01]  /*9570*/  ULDC UR8, c[0x0][0x150] ;  /* 0x0000540000087ab9 */ /* 0x000fe20000000800 */
[----:B------:R-:W-:Y:S01]  /*9580*/  ISETP.NE.AND.EX P1, PT, RZ, UR5, PT, P1 ;  /* 0x00000005ff007c0c */ /* 0x000fe2000bf25310 */
[----:B------:R-:W-:Y:S02]  /*9590*/  IMAD.MOV.U32 R2, RZ, RZ, R18 ;  /* 0x000000ffff027224 */ /* 0x000fe400078e0012 */
[----:B------:R-:W-:Y:S01]  /*95a0*/  IMAD.MOV.U32 R3, RZ, RZ, R17 ;  /* 0x000000ffff037224 */ /* 0x000fe200078e0011 */
[----:B0-----:R-:W-:-:S09]  /*95b0*/  I2FP.F32.U32 R14, R12 ;  /* 0x0000000c000e7245 */ /* 0x001fd20000201000 */
[----:B------:R-:W-:Y:S05]  /*95c0*/  @!P1 BRA `(.L_x_226) ;  /* 0x0000000000289947 */ /* 0x000fea0003800000 */
[----:B------:R-:W-:Y:S02]  /*95d0*/  ULDC UR6, c[0x0][0x634] ;  /* 0x00018d0000067ab9 */ /* 0x000fe40000000800 */
[----:B------:R-:W-:-:S05]  /*95e0*/  IADD3 R3, P1, R18, UR6, RZ ;  /* 0x0000000612037c10 */ /* 0x000fca000ff3e0ff */
[----:B------:R-:W-:-:S04]  /*95f0*/  IMAD.X R11, RZ, RZ, R17, P1 ;  /* 0x000000ffff0b7224 */ /* 0x000fc800008e0611 */
[----:B------:R-:W-:-:S04]  /*9600*/  IMAD.WIDE.U32 R4, R11, UR4, RZ ;  /* 0x000000040b047c25 */ /* 0x000fc8000f8e00ff */
[----:B------:R-:W-:-:S04]  /*9610*/  IMAD.WIDE.U32 R4, P1, R3, UR5, R4 ;  /* 0x0000000503047c25 */ /* 0x000fc8000f820004 */
[----:B------:R-:W-:-:S04]  /*9620*/  IMAD.WIDE.U32 R2, R3, UR4, RZ ;  /* 0x0000000403027c25 */ /* 0x000fc8000f8e00ff */
[----:B------:R-:W-:Y:S01]  /*9630*/  IMAD.MOV.U32 R2, RZ, RZ, R5 ;  /* 0x000000ffff027224 */ /* 0x000fe200078e0005 */
[----:B------:R-:W-:Y:S01]  /*9640*/  IADD3 RZ, P3, R3, R4, RZ ;  /* 0x0000000403ff7210 */ /* 0x000fe20007f7e0ff */
[----:B------:R-:W-:-:S04]  /*9650*/  IMAD.X R3, RZ, RZ, RZ, P1 ;  /* 0x000000ffff037224 */ /* 0x000fc800008e06ff */
[----:B------:R-:W-:-:S08]  /*9660*/  IMAD.WIDE.U32.X R2, R11, UR5, R2, P3 ;  /* 0x000000050b027c25 */ /* 0x000fd000098e0402 */
.L_x_226:
[----:B------:R-:W-:Y:S01]  /*9670*/  FMUL R14, R14, UR8 ;  /* 0x000000080e0e7c20 */ /* 0x000fe20008400000 */
[--C-:B------:R-:W-:Y:S01]  /*9680*/  SHF.R.U64 R11, R2, UR7, R3.reuse ;  /* 0x00000007020b7c19 */ /* 0x100fe20008001203 */
[----:B------:R-:W-:Y:S01]  /*9690*/  ULDC.64 UR4, c[0x0][0x620] ;  /* 0x0001880000047ab9 */ /* 0x000fe20000000a00 */
[----:B------:R-:W-:Y:S01]  /*96a0*/  SHF.R.U32.HI R2, RZ, UR7, R3 ;  /* 0x00000007ff027c19 */ /* 0x000fe20008011603 */
[----:B------:R-:W-:Y:S01]  /*96b0*/  IMAD.MOV.U32 R3, RZ, RZ, R17 ;  /* 0x000000ffff037224 */ /* 0x000fe200078e0011 */
[----:B------:R-:W-:Y:S01]  /*96c0*/  IADD3 R15, P1, RZ, -R11, RZ ;  /* 0x8000000bff0f7210 */ /* 0x000fe20007f3e0ff */
[----:B------:R-:W0:Y:S01]  /*96d0*/  F2I.U32.TRUNC.NTZ R14, R14 ;  /* 0x0000000e000e7305 */ /* 0x000e22000020f000 */
[----:B------:R-:W-:-:S03]  /*96e0*/  ULDC.64 UR6, c[0x0][0x640] ;  /* 0x0001900000067ab9 */ /* 0x000fc60000000a00 */
[----:B------:R-:W-:Y:S01]  /*96f0*/  IMAD.X R2, RZ, RZ, ~R2, P1 ;  /* 0x000000ffff027224 */ /* 0x000fe200008e0e02 */
[----:B------:R-:W-:-:S03]  /*9700*/  ISETP.NE.U32.AND P1, PT, RZ, UR6, PT ;  /* 0x00000006ff007c0c */ /* 0x000fc6000bf25070 */
[----:B------:R-:W-:Y:S01]  /*9710*/  IMAD R2, R2, UR4, RZ ;  /* 0x0000000402027c24 */ /* 0x000fe2000f8e02ff */
[----:B------:R-:W-:-:S03]  /*9720*/  ISETP.NE.AND.EX P1, PT, RZ, UR7, PT, P1 ;  /* 0x00000007ff007c0c */ /* 0x000fc6000bf25310 */
[C---:B------:R-:W-:Y:S01]  /*9730*/  IMAD R5, R15.reuse, UR5, R2 ;  /* 0x000000050f057c24 */ /* 0x040fe2000f8e0202 */
[----:B------:R-:W-:Y:S01]  /*9740*/  ULDC UR5, c[0x0][0x154] ;  /* 0x0000550000057ab9 */ /* 0x000fe20000000800 */
[----:B------:R-:W-:Y:S02]  /*9750*/  IMAD.MOV.U32 R2, RZ, RZ, R18 ;  /* 0x000000ffff027224 */ /* 0x000fe400078e0012 */
[----:B0-----:R-:W-:Y:S02]  /*9760*/  IMAD.MOV R4, RZ, RZ, -R14 ;  /* 0x000000ffff047224 */ /* 0x001fe400078e0a0e */
[----:B------:R-:W-:Y:S01]  /*9770*/  IMAD.WIDE.U32 R2, R15, UR4, R2 ;  /* 0x000000040f027c25 */ /* 0x000fe2000f8e0002 */
[----:B------:R-:W-:-:S03]  /*9780*/  ULDC UR4, c[0x0][0x618] ;  /* 0x0001860000047ab9 */ /* 0x000fc60000000800 */
[----:B-1----:R-:W-:Y:S01]  /*9790*/  IMAD R12, R13, R4, R12 ;  /* 0x000000040d0c7224 */ /* 0x002fe200078e020c */
[----:B--2---:R-:W-:Y:S01]  /*97a0*/  I2FP.F32.U32 R4, R10 ;  /* 0x0000000a00047245 */ /* 0x004fe20000201000 */
[----:B------:R-:W0:Y:S01]  /*97b0*/  LDC R13, c[0x0][0x148] ;  /* 0x00005200ff0d7b82 */ /* 0x000e220000000800 */
[----:B------:R-:W-:-:S03]  /*97c0*/  IMAD.IADD R3, R3, 0x1, R5 ;  /* 0x0000000103037824 */ /* 0x000fc600078e0205 */
[----:B------:R-:W-:Y:S02]  /*97d0*/  FMUL R4, R4, UR5 ;  /* 0x0000000504047c20 */ /* 0x000fe40008400000 */
[--C-:B------:R-:W-:Y:S02]  /*97e0*/  SHF.R.U64 R14, R2, UR4, R3.reuse ;  /* 0x00000004020e7c19 */ /* 0x100fe40008001203 */
[----:B------:R-:W-:Y:S01]  /*97f0*/  SHF.R.U32.HI R3, RZ, UR4, R3 ;  /* 0x00000004ff037c19 */ /* 0x000fe20008011603 */
[----:B------:R1:W2:Y:S01]  /*9800*/  F2I.U32.TRUNC.NTZ R20, R4 ;  /* 0x0000000400147305 */ /* 0x0002a2000020f000 */
[----:B------:R-:W-:Y:S02]  /*9810*/  ULDC UR4, c[0x0][0x608] ;  /* 0x0001820000047ab9 */ /* 0x000fe40000000800 */
[--C-:B------:R-:W-:Y:S02]  /*9820*/  SHF.R.U64 R19, R14, UR4, R3.reuse ;  /* 0x000000040e137c19 */ /* 0x100fe40008001203 */
[----:B------:R-:W-:Y:S01]  /*9830*/  SHF.R.U32.HI R2, RZ, UR4, R3 ;  /* 0x00000004ff027c19 */ /* 0x000fe20008011603 */
[----:B------:R-:W-:-:S03]  /*9840*/  ULDC UR4, c[0x0][0x658] ;  /* 0x0001960000047ab9 */ /* 0x000fc60000000800 */
[--C-:B------:R-:W-:Y:S02]  /*9850*/  SHF.R.U64 R15, R19, UR4, R2.reuse ;  /* 0x00000004130f7c19 */ /* 0x100fe40008001202 */
[----:B------:R-:W-:-:S03]  /*9860*/  SHF.R.U32.HI R21, RZ, UR4, R2 ;  /* 0x00000004ff157c19 */ /* 0x000fc60008011602 */
[----:B------:R-:W-:Y:S02]  /*9870*/  IMAD.MOV.U32 R2, RZ, RZ, R15 ;  /* 0x000000ffff027224 */ /* 0x000fe400078e000f */
[----:B------:R-:W-:Y:S01]  /*9880*/  IMAD.MOV.U32 R3, RZ, RZ, R21 ;  /* 0x000000ffff037224 */ /* 0x000fe200078e0015 */
[----:B-12---:R-:W-:Y:S06]  /*9890*/  @!P1 BRA `(.L_x_227) ;  /* 0x0000000000289947 */ /* 0x006fec0003800000 */
        /* <DEDUP_REMOVED lines=10> */
.L_x_227:
[----:B------:R-:W1:Y:S01]  /*9940*/  LDC R4, c[0x0][0x65c] ;  /* 0x00019700ff047b82 */ /* 0x000e620000000800 */
[----:B------:R-:W-:Y:S01]  /*9950*/  ULDC UR4, c[0x0][0x648] ;  /* 0x0001920000047ab9 */ /* 0x000fe20000000800 */
[----:B------:R-:W-:Y:S01]  /*9960*/  LOP3.LUT R19, R19, UR16, RZ, 0xc0, !PT ;  /* 0x0000001013137c12 */ /* 0x000fe2000f8ec0ff */
[----:B------:R-:W-:Y:S01]  /*9970*/  IMAD.MOV R20, RZ, RZ, -R20 ;  /* 0x000000ffff147224 */ /* 0x000fe200078e0a14 */
[----:B------:R-:W-:Y:S01]  /*9980*/  SHF.R.U64 R2, R2, UR4, R3 ;  /* 0x0000000402027c19 */ /* 0x000fe20008001203 */
[----:B------:R-:W-:Y:S01]  /*9990*/  ULDC UR4, c[0x0][0x638] ;  /* 0x00018e0000047ab9 */ /* 0x000fe20000000800 */
[----:B------:R-:W-:Y:S01]  /*99a0*/  LOP3.LUT R14, R14, UR15, RZ, 0xc0, !PT ;  /* 0x0000000f0e0e7c12 */ /* 0x000fe2000f8ec0ff */
[----:B------:R-:W-:Y:S01]  /*99b0*/  ULDC UR5, c[0x0][0x610] ;  /* 0x0001840000057ab9 */ /* 0x000fe20000000800 */
[----:B------:R-:W-:Y:S02]  /*99c0*/  IMAD.MOV.U32 R3, RZ, RZ, 0x1 ;  /* 0x00000001ff037424 */ /* 0x000fe400078e00ff */
[----:B------:R-:W-:Y:S01]  /*99d0*/  IMAD R19, R2, UR17, R19 ;  /* 0x0000001102137c24 */ /* 0x000fe2000f8e0213 */
[----:B-1----:R-:W-:Y:S01]  /*99e0*/  ISETP.NE.AND P1, PT, R4, 0x1, PT ;  /* 0x000000010400780c */ /* 0x002fe20003f25270 */
[----:B------:R-:W-:-:S02]  /*99f0*/  IMAD.MOV R4, RZ, RZ, -R2 ;  /* 0x000000ffff047224 */ /* 0x000fc400078e0a02 */
[----:B------:R-:W-:Y:S02]  /*9a00*/  IMAD.MOV.U32 R2, RZ, RZ, R11 ;  /* 0x000000ffff027224 */ /* 0x000fe400078e000b */
[----:B------:R-:W-:Y:S01]  /*9a10*/  IMAD R15, R4, UR4, R15 ;  /* 0x00000004040f7c24 */ /* 0x000fe2000f8e020f */
[----:B------:R-:W-:-:S03]  /*9a20*/  ULDC UR4, c[0x0][0x600] ;  /* 0x0001800000047ab9 */ /* 0x000fc60000000800 */
[----:B------:R-:W-:-:S04]  /*9a30*/  IMAD R15, R15, UR4, R14 ;  /* 0x000000040f0f7c24 */ /* 0x000fc8000f8e020e */
[----:B0-----:R-:W-:-:S04]  /*9a40*/  @P1 IMAD R12, R13, R20, R10 ;  /* 0x000000140d0c1224 */ /* 0x001fc800078e020a */
[----:B------:R-:W-:-:S05]  /*9a50*/  IMAD R12, R19, UR5, R12 ;  /* 0x00000005130c7c24 */ /* 0x000fca000f8e020c */
[----:B------:R-:W-:Y:S02]  /*9a60*/  SEL R22, R15, R12, !P1 ;  /* 0x0000000c0f167207 */ /* 0x000fe40004800000 */
[----:B------:R-:W-:-:S07]  /*9a70*/  SEL R19, R12, R15, !P1 ;  /* 0x0000000f0c137207 */ /* 0x000fce0004800000 */
.L_x_225:
[----:B------:R-:W-:Y:S05]  /*9a80*/  BSYNC B1 ;  /* 0x0000000000017941 */ /* 0x000fea0003800000 */
.L_x_224:
[----:B------:R-:W-:-:S13]  /*9a90*/  LOP3.LUT P1, RZ, R3, 0xff, RZ, 0xc0, !PT ;  /* 0x000000ff03ff7812 */ /* 0x000fda000782c0ff */
[----:B------:R-:W-:Y:S05]  /*9aa0*/  @P1 BRA `(.L_x_228) ;  /* 0xfffffff400201947 */ /* 0x000fea000383ffff */
[----:B------:R-:W-:Y:S05]  /*9ab0*/  BSYNC B0 ;  /* 0x0000000000007941 */ /* 0x000fea0003800000 */
.L_x_216:
[----:B------:R-:W-:-:S03]  /*9ac0*/  UMOV UR4, 0xffffffff ;  /* 0xffffffff00047882 */ /* 0x000fc60000000000 */
[----:B------:R-:W-:Y:S05]  /*9ad0*/  BRA.DIV UR4, `(.L_x_229) ;  /* 0x0000001204e87947 */ /* 0x000fea000b800000 */
[----:B------:R-:W-:-:S13]  /*9ae0*/  ELECT P6, URZ, PT ;  /* 0x00000000003f782f */ /* 0x000fda00038c0000 */
.L_x_271:
[----:B------:R-:W-:Y:S04]  /*9af0*/  BSSY B0, `(.L_x_230) ;  /* 0x0000115000007945 */ /* 0x000fe80003800000 */
[----:B------:R-:W-:Y:S05]  /*9b00*/  @!P6 BRA `(.L_x_231) ;  /* 0x00000010004ce947 */ /* 0x000fea0003800000 */
[----:B------:R-:W-:-:S04]  /*9b10*/  LOP3.LUT R16, R16, 0x2, RZ, 0xfc, !PT ;  /* 0x0000000210107812 */ /* 0x000fc800078efcff */
[----:B------:R-:W-:-:S13]  /*9b20*/  ISETP.NE.AND P0, PT, R16, 0x3, PT ;  /* 0x000000031000780c */ /* 0x000fda0003f05270 */
[----:B------:R-:W-:Y:S05]  /*9b30*/  @!P0 BRA `(.L_x_232) ;  /* 0x0000000000048947 */ /* 0x000fea0003800000 */
[----:B------:R-:W-:Y:S01]  /*9b40*/  BPT.TRAP 0x1 ;  /* 0x000000040000795c */ /* 0x000fe20000300000 */
.L_x_232:
[----:B------:R-:W0:Y:S01]  /*9b50*/  S2R R3, SR_CgaCtaId ;  /* 0x0000000000037919 */ /* 0x000e220000008800 */
[----:B------:R-:W-:Y:S02]  /*9b60*/  MOV R2, 0x400 ;  /* 0x0000040000027802 */ /* 0x000fe40000000f00 */
[----:B------:R-:W-:Y:S02]  /*9b70*/  SHF.L.U32 R4, R0, 0x1f, RZ ;  /* 0x0000001f00047819 */ /* 0x000fe400000006ff */
[----:B0-----:R-:W-:-:S05]  /*9b80*/  LEA R2, R3, R2, 0x18 ;  /* 0x0000000203027211 */ /* 0x001fca00078ec0ff */
[----:B------:R-:W-:-:S04]  /*9b90*/  VIADD R2, R2, 0xf0 ;  /* 0x000000f002027836 */ /* 0x000fc80000000000 */
[C---:B------:R-:W-:Y:S02]  /*9ba0*/  IMAD R9, R7.reuse, 0x8, R2 ;  /* 0x0000000807097824 */ /* 0x040fe400078e0202 */
[----:B------:R-:W-:Y:S02]  /*9bb0*/  VIADD R7, R7, 0x1 ;  /* 0x0000000107077836 */ /* 0x000fe40000000000 */
[----:B------:R-:W0:Y:S03]  /*9bc0*/  SYNCS.PHASECHK.TRANS64.TRYWAIT P0, [R9+URZ], R4 ;  /* 0x00000004090075a7 */ /* 0x000e26000800017f */
[----:B------:R-:W-:-:S04]  /*9bd0*/  ISETP.NE.AND P1, PT, R7, 0x1e, PT ;  /* 0x0000001e0700780c */ /* 0x000fc80003f25270 */
[----:B------:R-:W-:Y:S02]  /*9be0*/  SEL R3, RZ, 0x1, P1 ;  /* 0x00000001ff037807 */ /* 0x000fe40000800000 */
[----:B------:R-:W-:Y:S02]  /*9bf0*/  SEL R7, R7, RZ, P1 ;  /* 0x000000ff07077207 */ /* 0x000fe40000800000 */
[----:B------:R-:W-:-:S03]  /*9c00*/  LOP3.LUT R6, R0, R3, RZ, 0x3c, !PT ;  /* 0x0000000300067212 */ /* 0x000fc600078e3cff */
[----:B------:R-:W-:Y:S01]  /*9c10*/  IMAD R8, R7, 0x8, R2 ;  /* 0x0000000807087824 */ /* 0x000fe200078e0202 */
[----:B------:R-:W-:Y:S01]  /*9c20*/  SHF.L.U32 R5, R6, 0x1f, RZ ;  /* 0x0000001f06057819 */ /* 0x000fe200000006ff */
[----:B0-----:R-:W-:Y:S06]  /*9c30*/  @!P0 BRA `(.L_x_233) ;  /* 0x0000001000b08947 */ /* 0x001fec0003800000 */
.L_x_272:
[----:B------:R-:W1:Y:S01]  /*9c40*/  SYNCS.PHASECHK.TRANS64.TRYWAIT P0, [R8+URZ], R5 ;  /* 0x00000005080075a7 */ /* 0x000e62000800017f */
[----:B------:R-:W-:-:S05]  /*9c50*/  VIADD R0, R7, 0x1 ;  /* 0x0000000107007836 */ /* 0x000fca0000000000 */
[----:B------:R-:W-:-:S04]  /*9c60*/  ISETP.NE.AND P1, PT, R0, 0x1e, PT ;  /* 0x0000001e0000780c */ /* 0x000fc80003f25270 */
[----:B------:R-:W-:Y:S02]  /*9c70*/  SEL R3, RZ, 0x1, P1 ;  /* 0x00000001ff037807 */ /* 0x000fe40000800000 */
[----:B------:R-:W-:Y:S02]  /*9c80*/  SEL R7, R0, RZ, P1 ;  /* 0x000000ff00077207 */ /* 0x000fe40000800000 */
[----:B------:R-:W-:-:S03]  /*9c90*/  LOP3.LUT R6, R6, R3, RZ, 0x3c, !PT ;  /* 0x0000000306067212 */ /* 0x000fc600078e3cff */
[----:B0-----:R-:W-:Y:S01]  /*9ca0*/  IMAD R9, R7, 0x8, R2 ;  /* 0x0000000807097824 */ /* 0x001fe200078e0202 */
[----:B------:R-:W-:Y:S01]  /*9cb0*/  SHF.L.U32 R4, R6, 0x1f, RZ ;  /* 0x0000001f06047819 */ /* 0x000fe200000006ff */
[----:B-1----:R-:W-:Y:S06]  /*9cc0*/  @!P0 BRA `(.L_x_234) ;  /* 0x0000001000a08947 */ /* 0x002fec0003800000 */
.L_x_273:
        /* <DEDUP_REMOVED lines=9> */
.L_x_274:
        /* <DEDUP_REMOVED lines=9> */
.L_x_275:
        /* <DEDUP_REMOVED lines=9> */
.L_x_276:
        /* <DEDUP_REMOVED lines=9> */
.L_x_277:
        /* <DEDUP_REMOVED lines=9> */
.L_x_278:
        /* <DEDUP_REMOVED lines=9> */
.L_x_279:
        /* <DEDUP_REMOVED lines=9> */
.L_x_280:
        /* <DEDUP_REMOVED lines=9> */
.L_x_281:
        /* <DEDUP_REMOVED lines=9> */
.L_x_282:
        /* <DEDUP_REMOVED lines=9> */
.L_x_283:
        /* <DEDUP_REMOVED lines=9> */
.L_x_284:
        /* <DEDUP_REMOVED lines=9> */
.L_x_285:
        /* <DEDUP_REMOVED lines=9> */
.L_x_286:
        /* <DEDUP_REMOVED lines=9> */
.L_x_287:
        /* <DEDUP_REMOVED lines=9> */
.L_x_288:
        /* <DEDUP_REMOVED lines=9> */
.L_x_289:
        /* <DEDUP_REMOVED lines=9> */
.L_x_290:
        /* <DEDUP_REMOVED lines=9> */
.L_x_291:
        /* <DEDUP_REMOVED lines=9> */
.L_x_292:
        /* <DEDUP_REMOVED lines=9> */
.L_x_293:
        /* <DEDUP_REMOVED lines=9> */
.L_x_294:
        /* <DEDUP_REMOVED lines=9> */
.L_x_295:
        /* <DEDUP_REMOVED lines=9> */
.L_x_296:
        /* <DEDUP_REMOVED lines=9> */
.L_x_297:
        /* <DEDUP_REMOVED lines=9> */
.L_x_298:
[----:B------:R-:W1:Y:S01]  /*aae0*/  SYNCS.PHASECHK.TRANS64.TRYWAIT P0, [R8+URZ], R5 ;  /* 0x00000005080075a7 */ /* 0x000e62000800017f */
[----:B------:R-:W-:-:S05]  /*aaf0*/  VIADD R0, R7, 0x1 ;  /* 0x0000000107007836 */ /* 0x000fca0000000000 */
[----:B------:R-:W-:-:S04]  /*ab00*/  ISETP.NE.AND P1, PT, R0, 0x1e, PT ;  /* 0x0000001e0000780c */ /* 0x000fc80003f25270 */
[----:B------:R-:W-:Y:S02]  /*ab10*/  SEL R3, RZ, 0x1, P1 ;  /* 0x00000001ff037807 */ /* 0x000fe40000800000 */
[----:B------:R-:W-:Y:S02]  /*ab20*/  SEL R7, R0, RZ, P1 ;  /* 0x000000ff00077207 */ /* 0x000fe40000800000 */
[----:B0-----:R-:W-:-:S03]  /*ab30*/  LOP3.LUT R9, R6, R3, RZ, 0x3c, !PT ;  /* 0x0000000306097212 */ /* 0x001fc600078e3cff */
[----:B------:R-:W-:Y:S01]  /*ab40*/  IMAD R11, R7, 0x8, R2 ;  /* 0x00000008070b7824 */ /* 0x000fe200078e0202 */
[----:B------:R-:W-:Y:S01]  /*ab50*/  SHF.L.U32 R6, R9, 0x1f, RZ ;  /* 0x0000001f09067819 */ /* 0x000fe200000006ff */
[----:B-1----:R-:W-:Y:S06]  /*ab60*/  @!P0 BRA `(.L_x_260) ;  /* 0x0000000c00008947 */ /* 0x002fec0003800000 */
.L_x_299:
[----:B------:R-:W1:Y:S01]  /*ab70*/  SYNCS.PHASECHK.TRANS64.TRYWAIT P0, [R11+URZ], R6 ;  /* 0x000000060b0075a7 */ /* 0x000e62000800017f */
[----:B------:R-:W-:-:S05]  /*ab80*/  VIADD R0, R7, 0x1 ;  /* 0x0000000107007836 */ /* 0x000fca0000000000 */
[----:B------:R-:W-:-:S04]  /*ab90*/  ISETP.NE.AND P1, PT, R0, 0x1e, PT ;  /* 0x0000001e0000780c */ /* 0x000fc80003f25270 */
[----:B------:R-:W-:Y:S02]  /*aba0*/  SEL R4, RZ, 0x1, P1 ;  /* 0x00000001ff047807 */ /* 0x000fe40000800000 */
[----:B------:R-:W-:Y:S02]  /*abb0*/  SEL R3, R0, RZ, P1 ;  /* 0x000000ff00037207 */ /* 0x000fe40000800000 */
[----:B------:R-:W-:Y:S01]  /*abc0*/  LOP3.LUT R0, R9, R4, RZ, 0x3c, !PT ;  /* 0x0000000409007212 */ /* 0x000fe200078e3cff */
[----:B-1----:R-:W-:Y:S06]  /*abd0*/  @!P0 BRA `(.L_x_261) ;  /* 0x0000000800f88947 */ /* 0x002fec0003800000 */
.L_x_300:
[----:B------:R-:W-:Y:S01]  /*abe0*/  IMAD R3, R3, 0x8, R2 ;  /* 0x0000000803037824 */ /* 0x000fe200078e0202 */
[----:B------:R-:W-:-:S07]  /*abf0*/  SHF.L.U32 R0, R0, 0x1f, RZ ;  /* 0x0000001f00007819 */ /* 0x000fce00000006ff */
.L_x_262:
[----:B--2---:R2:W3:Y:S02]  /*ac00*/  SYNCS.PHASECHK.TRANS64.TRYWAIT P0, [R3+URZ], R0 ;  /* 0x00000000030075a7 */ /* 0x0044e4000800017f */
[----:B---3--:R-:W-:Y:S05]  /*ac10*/  @!P0 NANOSLEEP.SYNCS 0x989680 ;  /* 0x009896800000895d */ /* 0x008fea0003900000 */
[----:B------:R-:W3:Y:S02]  /*ac20*/  @!P0 SYNCS.PHASECHK.TRANS64 P0, [R3+URZ], R0 ;  /* 0x00000000030085a7 */ /* 0x000ee4000800007f */
[----:B---3--:R-:W-:Y:S05]  /*ac30*/  @!P0 BRA `(.L_x_262) ;  /* 0xfffffffc00f08947 */ /* 0x008fea000383ffff */
.L_x_231:
[----:B------:R-:W-:Y:S05]  /*ac40*/  BSYNC B0 ;  /* 0x0000000000007941 */ /* 0x000fea0003800000 */
.L_x_230:
[----:B------:R-:W-:Y:S05]  /*ac50*/  EXIT ;  /* 0x000000000000794d */ /* 0x000fea0003800000 */
.L_x_20:
[----:B-1----:R1:W2:Y:S02]  /*ac60*/  SYNCS.PHASECHK.TRANS64.TRYWAIT P0, [R121+URZ], R0 ;  /* 0x00000000790075a7 */ /* 0x0022a4000800017f */
[----:B--2---:R-:W-:Y:S05]  /*ac70*/  @!P0 NANOSLEEP.SYNCS 0x989680 ;  /* 0x009896800000895d */ /* 0x004fea0003900000 */
[----:B------:R-:W2:Y:S02]  /*ac80*/  @!P0 SYNCS.PHASECHK.TRANS64 P0, [R121+URZ], R0 ;  /* 0x00000000790085a7 */ /* 0x000ea4000800007f */
[----:B--2---:R-:W-:Y:S05]  /*ac90*/  @!P0 BRA `(.L_x_20) ;  /* 0xfffffffc00f08947 */ /* 0x004fea000383ffff */
[----:B------:R-:W-:Y:S05]  /*aca0*/  BRA `(.L_x_263) ;  /* 0xffffff6c00687947 */ /* 0x000fea000383ffff */
.L_x_25:
[----:B--2---:R2:W3:Y:S02]  /*acb0*/  SYNCS.PHASECHK.TRANS64.TRYWAIT P1, [R3+URZ], R0 ;  /* 0x00000000030075a7 */ /* 0x0044e4000802017f */
[----:B---3--:R-:W-:Y:S05]  /*acc0*/  @!P1 NANOSLEEP.SYNCS 0x989680 ;  /* 0x009896800000995d */ /* 0x008fea0003900000 */
[----:B------:R-:W3:Y:S02]  /*acd0*/  @!P1 SYNCS.PHASECHK.TRANS64 P1, [R3+URZ], R0 ;  /* 0x00000000030095a7 */ /* 0x000ee4000802007f */
[----:B---3--:R-:W-:Y:S05]  /*ace0*/  @!P1 BRA `(.L_x_25) ;  /* 0xfffffffc00f09947 */ /* 0x008fea000383ffff */
[----:B------:R-:W-:Y:S05]  /*acf0*/  BRA `(.L_x_24) ;  /* 0xffffff6c00d47947 */ /* 0x000fea000383ffff */
.L_x_30:
[----:B--2---:R-:W-:-:S04]  /*ad00*/  IMAD.U32 R5, RZ, RZ, UR7 ;  /* 0x00000007ff057e24 */ /* 0x004fc8000f8e00ff */
[----:B------:R2:W3:Y:S03]  /*ad10*/  SYNCS.PHASECHK.TRANS64.TRYWAIT P1, [R5+URZ], R4 ;  /* 0x00000004050075a7 */ /* 0x0004e6000802017f */
[----:B---3--:R-:W-:Y:S05]  /*ad20*/  @!P1 NANOSLEEP.SYNCS 0x989680 ;  /* 0x009896800000995d */ /* 0x008fea0003900000 */
[----:B------:R-:W3:Y:S02]  /*ad30*/  @!P1 SYNCS.PHASECHK.TRANS64 P1, [R5+URZ], R4 ;  /* 0x00000004050095a7 */ /* 0x000ee4000802007f */
[----:B---3--:R-:W-:Y:S05]  /*ad40*/  @!P1 BRA `(.L_x_30) ;  /* 0xfffffffc00ec9947 */ /* 0x008fea000383ffff */
[----:B------:R-:W-:Y:S05]  /*ad50*/  BRA `(.L_x_29) ;  /* 0xffffff74003c7947 */ /* 0x000fea000383ffff */
.L_x_36:
[----:B-1----:R1:W2:Y:S02]  /*ad60*/  SYNCS.PHASECHK.TRANS64.TRYWAIT P0, [R121+URZ+0x10], R0 ;  /* 0x00001000790075a7 */ /* 0x0022a4000800017f */
[----:B--2---:R-:W-:Y:S05]  /*ad70*/  @!P0 NANOSLEEP.SYNCS 0x989680 ;  /* 0x009896800000895d */ /* 0x004fea0003900000 */
[----:B------:R-:W2:Y:S02]  /*ad80*/  @!P0 SYNCS.PHASECHK.TRANS64 P0, [R121+URZ+0x10], R0 ;  /* 0x00001000790085a7 */ /* 0x000ea4000800007f */
[----:B--2---:R-:W-:Y:S05]  /*ad90*/  @!P0 BRA `(.L_x_36) ;  /* 0xfffffffc00f08947 */ /* 0x004fea000383ffff */
[----:B------:R-:W-:Y:S05]  /*ada0*/  BRA `(.L_x_264) ;  /* 0xffffff7c00207947 */ /* 0x000fea000383ffff */
.L_x_217:
[----:B------:R-:W-:Y:S01]  /*adb0*/  BSSY B1, `(.L_x_265) ;  /* 0x0000006000017945 */ /* 0x000fe20003800000 */
[----:B------:R-:W-:-:S07]  /*adc0*/  IMAD.MOV.U32 R15, RZ, RZ, -0x1 ;  /* 0xffffffffff0f7424 */ /* 0x000fce00078e00ff */
[----:B-----5:R-:W-:Y:S05]  /*add0*/  WARPSYNC.COLLECTIVE R15, `(.L_x_266) ;  /* 0x000000000f0c7348 */ /* 0x020fea0003c00000 */
[----:B------:R-:W-:Y:S02]  /*ade0*/  ELECT P6, UR62, PT ;  /* 0x00000000003e782f */ /* 0x000fe400038c0000 */
[----:B------:R-:W-:Y:S01]  /*adf0*/  MOV R14, UR62 ;  /* 0x0000003e000e7c02 */ /* 0x000fe20008000f00 */
[----:B-----5:R-:W-:Y:S10]  /*ae00*/  ENDCOLLECTIVE ;  /* 0x000000000000791b */ /* 0x020ff40003800000 */
.L_x_266:
[----:B------:R-:W-:Y:S05]  /*ae10*/  BSYNC B1 ;  /* 0x0000000000017941 */ /* 0x000fea0003800000 */
.L_x_265:
[----:B------:R-:W-:Y:S05]  /*ae20*/  BRA `(.L_x_267) ;  /* 0xffffffe0004c7947 */ /* 0x000fea000383ffff */
.L_x_220:
[----:B-1----:R1:W2:Y:S02]  /*ae30*/  SYNCS.PHASECHK.TRANS64.TRYWAIT P1, [R12+URZ+0xf0], R5 ;  /* 0x0000f0050c0075a7 */ /* 0x0022a4000802017f */
[----:B--2---:R-:W-:Y:S05]  /*ae40*/  @!P1 NANOSLEEP.SYNCS 0x989680 ;  /* 0x009896800000995d */ /* 0x004fea0003900000 */
[----:B------:R-:W2:Y:S02]  /*ae50*/  @!P1 SYNCS.PHASECHK.TRANS64 P1, [R12+URZ+0xf0], R5 ;  /* 0x0000f0050c0095a7 */ /* 0x000ea4000802007f */
[----:B--2---:R-:W-:Y:S05]  /*ae60*/  @!P1 BRA `(.L_x_220) ;  /* 0xfffffffc00f09947 */ /* 0x004fea000383ffff */
[----:B------:R-:W-:Y:S05]  /*ae70*/  BRA `(.L_x_268) ;  /* 0xffffffe000847947 */ /* 0x000fea000383ffff */
.L_x_229:
[----:B------:R-:W-:Y:S01]  /*ae80*/  BSSY B0, `(.L_x_269) ;  /* 0x0000006000007945 */ /* 0x000fe20003800000 */
[----:B------:R-:W-:-:S07]  /*ae90*/  IMAD.MOV.U32 R15, RZ, RZ, -0x1 ;  /* 0xffffffffff0f7424 */ /* 0x000fce00078e00ff */
[----:B-----5:R-:W-:Y:S05]  /*aea0*/  WARPSYNC.COLLECTIVE R15, `(.L_x_270) ;  /* 0x000000000f0c7348 */ /* 0x020fea0003c00000 */
[----:B------:R-:W-:Y:S02]  /*aeb0*/  ELECT P6, UR62, PT ;  /* 0x00000000003e782f */ /* 0x000fe400038c0000 */
[----:B------:R-:W-:Y:S01]  /*aec0*/  MOV R14, UR62 ;  /* 0x0000003e000e7c02 */ /* 0x000fe20008000f00 */
[----:B-----5:R-:W-:Y:S10]  /*aed0*/  ENDCOLLECTIVE ;  /* 0x000000000000791b */ /* 0x020ff40003800000 */
.L_x_270:
[----:B------:R-:W-:Y:S05]  /*aee0*/  BSYNC B0 ;  /* 0x0000000000007941 */ /* 0x000fea0003800000 */
.L_x_269:
[----:B------:R-:W-:Y:S05]  /*aef0*/  BRA `(.L_x_271) ;  /* 0xffffffe800fc7947 */ /* 0x000fea000383ffff */
.L_x_233:
[----:B0-----:R0:W1:Y:S02]  /*af00*/  SYNCS.PHASECHK.TRANS64.TRYWAIT P0, [R9+URZ], R4 ;  /* 0x00000004090075a7 */ /* 0x001064000800017f */
[----:B-1----:R-:W-:Y:S05]  /*af10*/  @!P0 NANOSLEEP.SYNCS 0x989680 ;  /* 0x009896800000895d */ /* 0x002fea0003900000 */
[----:B------:R-:W1:Y:S02]  /*af20*/  @!P0 SYNCS.PHASECHK.TRANS64 P0, [R9+URZ], R4 ;  /* 0x00000004090085a7 */ /* 0x000e64000800007f */
[----:B-1----:R-:W-:Y:S05]  /*af30*/  @!P0 BRA `(.L_x_233) ;  /* 0xfffffffc00f08947 */ /* 0x002fea000383ffff */
[----:B------:R-:W-:Y:S05]  /*af40*/  BRA `(.L_x_272) ;  /* 0xffffffec003c7947 */ /* 0x000fea000383ffff */
.L_x_234:
[----:B0-----:R0:W1:Y:S02]  /*af50*/  SYNCS.PHASECHK.TRANS64.TRYWAIT P0, [R8+URZ], R5 ;  /* 0x00000005080075a7 */ /* 0x001064000800017f */
[----:B-1----:R-:W-:Y:S05]  /*af60*/  @!P0 NANOSLEEP.SYNCS 0x989680 ;  /* 0x009896800000895d */ /* 0x002fea0003900000 */
[----:B------:R-:W1:Y:S02]  /*af70*/  @!P0 SYNCS.PHASECHK.TRANS64 P0, [R8+URZ], R5 ;  /* 0x00000005080085a7 */ /* 0x000e64000800007f */
[----:B-1----:R-:W-:Y:S05]  /*af80*/  @!P0 BRA `(.L_x_234) ;  /* 0xfffffffc00f08947 */ /* 0x002fea000383ffff */
[----:B------:R-:W-:Y:S05]  /*af90*/  BRA `(.L_x_273) ;  /* 0xffffffec004c7947 */ /* 0x000fea000383ffff */
.L_x_235:
[----:B0-----:R0:W1:Y:S02]  /*afa0*/  SYNCS.PHASECHK.TRANS64.TRYWAIT P0, [R9+URZ], R4 ;  /* 0x00000004090075a7 */ /* 0x001064000800017f */
[----:B-1----:R-:W-:Y:S05]  /*afb0*/  @!P0 NANOSLEEP.SYNCS 0x989680 ;  /* 0x009896800000895d */ /* 0x002fea0003900000 */
[----:B------:R-:W1:Y:S02]  /*afc0*/  @!P0 SYNCS.PHASECHK.TRANS64 P0, [R9+URZ], R4 ;  /* 0x00000004090085a7 */ /* 0x000e64000800007f */
[----:B-1----:R-:W-:Y:S05]  /*afd0*/  @!P0 BRA `(.L_x_235) ;  /* 0xfffffffc00f08947 */ /* 0x002fea000383ffff */
[----:B------:R-:W-:Y:S05]  /*afe0*/  BRA `(.L_x_274) ;  /* 0xffffffec005c7947 */ /* 0x000fea000383ffff */
.L_x_236:
[----:B0-----:R0:W1:Y:S02]  /*aff0*/  SYNCS.PHASECHK.TRANS64.TRYWAIT P0, [R8+URZ], R5 ;  /* 0x00000005080075a7 */ /* 0x001064000800017f */
[----:B-1----:R-:W-:Y:S05]  /*b000*/  @!P0 NANOSLEEP.SYNCS 0x989680 ;  /* 0x009896800000895d */ /* 0x002fea0003900000 */
[----:B------:R-:W1:Y:S02]  /*b010*/  @!P0 SYNCS.PHASECHK.TRANS64 P0, [R8+URZ], R5 ;  /* 0x00000005080085a7 */ /* 0x000e64000800007f */
[----:B-1----:R-:W-:Y:S05]  /*b020*/  @!P0 BRA `(.L_x_236) ;  /* 0xfffffffc00f08947 */ /* 0x002fea000383ffff */
[----:B------:R-:W-:Y:S05]  /*b030*/  BRA `(.L_x_275) ;  /* 0xffffffec006c7947 */ /* 0x000fea000383ffff */
.L_x_237:
[----:B0-----:R0:W1:Y:S02]  /*b040*/  SYNCS.PHASECHK.TRANS64.TRYWAIT P0, [R9+URZ], R4 ;  /* 0x00000004090075a7 */ /* 0x001064000800017f */
[----:B-1----:R-:W-:Y:S05]  /*b050*/  @!P0 NANOSLEEP.SYNCS 0x989680 ;  /* 0x009896800000895d */ /* 0x002fea0003900000 */
[----:B------:R-:W1:Y:S02]  /*b060*/  @!P0 SYNCS.PHASECHK.TRANS64 P0, [R9+URZ], R4 ;  /* 0x00000004090085a7 */ /* 0x000e64000800007f */
[----:B-1----:R-:W-:Y:S05]  /*b070*/  @!P0 BRA `(.L_x_237) ;  /* 0xfffffffc00f08947 */ /* 0x002fea000383ffff */
[----:B------:R-:W-:Y:S05]  /*b080*/  BRA `(.L_x_276) ;  /* 0xffffffec007c7947 */ /* 0x000fea000383ffff */
.L_x_238:
[----:B0-----:R0:W1:Y:S02]  /*b090*/  SYNCS.PHASECHK.TRANS64.TRYWAIT P0, [R8+URZ], R5 ;  /* 0x00000005080075a7 */ /* 0x001064000800017f */
[----:B-1----:R-:W-:Y:S05]  /*b0a0*/  @!P0 NANOSLEEP.SYNCS 0x989680 ;  /* 0x009896800000895d */ /* 0x002fea0003900000 */
[----:B------:R-:W1:Y:S02]  /*b0b0*/  @!P0 SYNCS.PHASECHK.TRANS64 P0, [R8+URZ], R5 ;  /* 0x00000005080085a7 */ /* 0x000e64000800007f */
[----:B-1----:R-:W-:Y:S05]  /*b0c0*/  @!P0 BRA `(.L_x_238) ;  /* 0xfffffffc00f08947 */ /* 0x002fea000383ffff */
[----:B------:R-:W-:Y:S05]  /*b0d0*/  BRA `(.L_x_277) ;  /* 0xffffffec008c7947 */ /* 0x000fea000383ffff */
.L_x_239:
[----:B0-----:R0:W1:Y:S02]  /*b0e0*/  SYNCS.PHASECHK.TRANS64.TRYWAIT P0, [R9+URZ], R4 ;  /* 0x00000004090075a7 */ /* 0x001064000800017f */
[----:B-1----:R-:W-:Y:S05]  /*b0f0*/  @!P0 NANOSLEEP.SYNCS 0x989680 ;  /* 0x009896800000895d */ /* 0x002fea0003900000 */
[----:B------:R-:W1:Y:S02]  /*b100*/  @!P0 SYNCS.PHASECHK.TRANS64 P0, [R9+URZ], R4 ;  /* 0x00000004090085a7 */ /* 0x000e64000800007f */
[----:B-1----:R-:W-:Y:S05]  /*b110*/  @!P0 BRA `(.L_x_239) ;  /* 0xfffffffc00f08947 */ /* 0x002fea000383ffff */
[----:B------:R-:W-:Y:S05]  /*b120*/  BRA `(.L_x_278) ;  /* 0xffffffec009c7947 */ /* 0x000fea000383ffff */
.L_x_240:
[----:B0-----:R0:W1:Y:S02]  /*b130*/  SYNCS.PHASECHK.TRANS64.TRYWAIT P0, [R8+URZ], R5 ;  /* 0x00000005080075a7 */ /* 0x001064000800017f */
[----:B-1----:R-:W-:Y:S05]  /*b140*/  @!P0 NANOSLEEP.SYNCS 0x989680 ;  /* 0x009896800000895d */ /* 0x002fea0003900000 */
[----:B------:R-:W1:Y:S02]  /*b150*/  @!P0 SYNCS.PHASECHK.TRANS64 P0, [R8+URZ], R5 ;  /* 0x00000005080085a7 */ /* 0x000e64000800007f */
[----:B-1----:R-:W-:Y:S05]  /*b160*/  @!P0 BRA `(.L_x_240) ;  /* 0xfffffffc00f08947 */ /* 0x002fea000383ffff */
[----:B------:R-:W-:Y:S05]  /*b170*/  BRA `(.L_x_279) ;  /* 0xffffffec00ac7947 */ /* 0x000fea000383ffff */
.L_x_241:
[----:B0-----:R0:W1:Y:S02]  /*b180*/  SYNCS.PHASECHK.TRANS64.TRYWAIT P0, [R9+URZ], R4 ;  /* 0x00000004090075a7 */ /* 0x001064000800017f */
[----:B-1----:R-:W-:Y:S05]  /*b190*/  @!P0 NANOSLEEP.SYNCS 0x989680 ;  /* 0x009896800000895d */ /* 0x002fea0003900000 */
[----:B------:R-:W1:Y:S02]  /*b1a0*/  @!P0 SYNCS.PHASECHK.TRANS64 P0, [R9+URZ], R4 ;  /* 0x00000004090085a7 */ /* 0x000e64000800007f */
[----:B-1----:R-:W-:Y:S05]  /*b1b0*/  @!P0 BRA `(.L_x_241) ;  /* 0xfffffffc00f08947 */ /* 0x002fea000383ffff */
[----:B------:R-:W-:Y:S05]  /*b1c0*/  BRA `(.L_x_280) ;  /* 0xffffffec00bc7947 */ /* 0x000fea000383ffff */
.L_x_242:
[----:B0-----:R0:W1:Y:S02]  /*b1d0*/  SYNCS.PHASECHK.TRANS64.TRYWAIT P0, [R8+URZ], R5 ;  /* 0x00000005080075a7 */ /* 0x001064000800017f */
[----:B-1----:R-:W-:Y:S05]  /*b1e0*/  @!P0 NANOSLEEP.SYNCS 0x989680 ;  /* 0x009896800000895d */ /* 0x002fea0003900000 */
[----:B------:R-:W1:Y:S02]  /*b1f0*/  @!P0 SYNCS.PHASECHK.TRANS64 P0, [R8+URZ], R5 ;  /* 0x00000005080085a7 */ /* 0x000e64000800007f */
[----:B-1----:R-:W-:Y:S05]  /*b200*/  @!P0 BRA `(.L_x_242) ;  /* 0xfffffffc00f08947 */ /* 0x002fea000383ffff */
[----:B------:R-:W-:Y:S05]  /*b210*/  BRA `(.L_x_281) ;  /* 0xffffffec00cc7947 */ /* 0x000fea000383ffff */
.L_x_243:
[----:B0-----:R0:W1:Y:S02]  /*b220*/  SYNCS.PHASECHK.TRANS64.TRYWAIT P0, [R9+URZ], R4 ;  /* 0x00000004090075a7 */ /* 0x001064000800017f */
[----:B-1----:R-:W-:Y:S05]  /*b230*/  @!P0 NANOSLEEP.SYNCS 0x989680 ;  /* 0x009896800000895d */ /* 0x002fea0003900000 */
[----:B------:R-:W1:Y:S02]  /*b240*/  @!P0 SYNCS.PHASECHK.TRANS64 P0, [R9+URZ], R4 ;  /* 0x00000004090085a7 */ /* 0x000e64000800007f */
[----:B-1----:R-:W-:Y:S05]  /*b250*/  @!P0 BRA `(.L_x_243) ;  /* 0xfffffffc00f08947 */ /* 0x002fea000383ffff */
[----:B------:R-:W-:Y:S05]  /*b260*/  BRA `(.L_x_282) ;  /* 0xffffffec00dc7947 */ /* 0x000fea000383ffff */
.L_x_244:
[----:B0-----:R0:W1:Y:S02]  /*b270*/  SYNCS.PHASECHK.TRANS64.TRYWAIT P0, [R8+URZ], R5 ;  /* 0x00000005080075a7 */ /* 0x001064000800017f */
[----:B-1----:R-:W-:Y:S05]  /*b280*/  @!P0 NANOSLEEP.SYNCS 0x989680 ;  /* 0x009896800000895d */ /* 0x002fea0003900000 */
[----:B------:R-:W1:Y:S02]  /*b290*/  @!P0 SYNCS.PHASECHK.TRANS64 P0, [R8+URZ], R5 ;  /* 0x00000005080085a7 */ /* 0x000e64000800007f */
[----:B-1----:R-:W-:Y:S05]  /*b2a0*/  @!P0 BRA `(.L_x_244) ;  /* 0xfffffffc00f08947 */ /* 0x002fea000383ffff */
[----:B------:R-:W-:Y:S05]  /*b2b0*/  BRA `(.L_x_283) ;  /* 0xffffffec00ec7947 */ /* 0x000fea000383ffff */
.L_x_245:
[----:B0-----:R0:W1:Y:S02]  /*b2c0*/  SYNCS.PHASECHK.TRANS64.TRYWAIT P0, [R9+URZ], R4 ;  /* 0x00000004090075a7 */ /* 0x001064000800017f */
[----:B-1----:R-:W-:Y:S05]  /*b2d0*/  @!P0 NANOSLEEP.SYNCS 0x989680 ;  /* 0x009896800000895d */ /* 0x002fea0003900000 */
[----:B------:R-:W1:Y:S02]  /*b2e0*/  @!P0 SYNCS.PHASECHK.TRANS64 P0, [R9+URZ], R4 ;  /* 0x00000004090085a7 */ /* 0x000e64000800007f */
[----:B-1----:R-:W-:Y:S05]  /*b2f0*/  @!P0 BRA `(.L_x_245) ;  /* 0xfffffffc00f08947 */ /* 0x002fea000383ffff */
[----:B------:R-:W-:Y:S05]  /*b300*/  BRA `(.L_x_284) ;  /* 0xffffffec00fc7947 */ /* 0x000fea000383ffff */
.L_x_246:
[----:B0-----:R0:W1:Y:S02]  /*b310*/  SYNCS.PHASECHK.TRANS64.TRYWAIT P0, [R8+URZ], R5 ;  /* 0x00000005080075a7 */ /* 0x001064000800017f */
[----:B-1----:R-:W-:Y:S05]  /*b320*/  @!P0 NANOSLEEP.SYNCS 0x989680 ;  /* 0x009896800000895d */ /* 0x002fea0003900000 */
[----:B------:R-:W1:Y:S02]  /*b330*/  @!P0 SYNCS.PHASECHK.TRANS64 P0, [R8+URZ], R5 ;  /* 0x00000005080085a7 */ /* 0x000e64000800007f */
[----:B-1----:R-:W-:Y:S05]  /*b340*/  @!P0 BRA `(.L_x_246) ;  /* 0xfffffffc00f08947 */ /* 0x002fea000383ffff */
[----:B------:R-:W-:Y:S05]  /*b350*/  BRA `(.L_x_285) ;  /* 0xfffffff0000c7947 */ /* 0x000fea000383ffff */
.L_x_247:
[----:B0-----:R0:W1:Y:S02]  /*b360*/  SYNCS.PHASECHK.TRANS64.TRYWAIT P0, [R9+URZ], R4 ;  /* 0x00000004090075a7 */ /* 0x001064000800017f */
[----:B-1----:R-:W-:Y:S05]  /*b370*/  @!P0 NANOSLEEP.SYNCS 0x989680 ;  /* 0x009896800000895d */ /* 0x002fea0003900000 */
[----:B------:R-:W1:Y:S02]  /*b380*/  @!P0 SYNCS.PHASECHK.TRANS64 P0, [R9+URZ], R4 ;  /* 0x00000004090085a7 */ /* 0x000e64000800007f */
[----:B-1----:R-:W-:Y:S05]  /*b390*/  @!P0 BRA `(.L_x_247) ;  /* 0xfffffffc00f08947 */ /* 0x002fea000383ffff */
[----:B------:R-:W-:Y:S05]  /*b3a0*/  BRA `(.L_x_286) ;  /* 0xfffffff0001c7947 */ /* 0x000fea000383ffff */
.L_x_248:
[----:B0-----:R0:W1:Y:S02]  /*b3b0*/  SYNCS.PHASECHK.TRANS64.TRYWAIT P0, [R8+URZ], R5 ;  /* 0x00000005080075a7 */ /* 0x001064000800017f */
[----:B-1----:R-:W-:Y:S05]  /*b3c0*/  @!P0 NANOSLEEP.SYNCS 0x989680 ;  /* 0x009896800000895d */ /* 0x002fea0003900000 */
[----:B------:R-:W1:Y:S02]  /*b3d0*/  @!P0 SYNCS.PHASECHK.TRANS64 P0, [R8+URZ], R5 ;  /* 0x00000005080085a7 */ /* 0x000e64000800007f */
[----:B-1----:R-:W-:Y:S05]  /*b3e0*/  @!P0 BRA `(.L_x_248) ;  /* 0xfffffffc00f08947 */ /* 0x002fea000383ffff */
[----:B------:R-:W-:Y:S05]  /*b3f0*/  BRA `(.L_x_287) ;  /* 0xfffffff0002c7947 */ /* 0x000fea000383ffff */
.L_x_249:
[----:B0-----:R0:W1:Y:S02]  /*b400*/  SYNCS.PHASECHK.TRANS64.TRYWAIT P0, [R9+URZ], R4 ;  /* 0x00000004090075a7 */ /* 0x001064000800017f */
[----:B-1----:R-:W-:Y:S05]  /*b410*/  @!P0 NANOSLEEP.SYNCS 0x989680 ;  /* 0x009896800000895d */ /* 0x002fea0003900000 */
[----:B------:R-:W1:Y:S02]  /*b420*/  @!P0 SYNCS.PHASECHK.TRANS64 P0, [R9+URZ], R4 ;  /* 0x00000004090085a7 */ /* 0x000e64000800007f */
[----:B-1----:R-:W-:Y:S05]  /*b430*/  @!P0 BRA `(.L_x_249) ;  /* 0xfffffffc00f08947 */ /* 0x002fea000383ffff */
[----:B------:R-:W-:Y:S05]  /*b440*/  BRA `(.L_x_288) ;  /* 0xfffffff0003c7947 */ /* 0x000fea000383ffff */
.L_x_250:
[----:B0-----:R0:W1:Y:S02]  /*b450*/  SYNCS.PHASECHK.TRANS64.TRYWAIT P0, [R8+URZ], R5 ;  /* 0x00000005080075a7 */ /* 0x001064000800017f */
[----:B-1----:R-:W-:Y:S05]  /*b460*/  @!P0 NANOSLEEP.SYNCS 0x989680 ;  /* 0x009896800000895d */ /* 0x002fea0003900000 */
[----:B------:R-:W1:Y:S02]  /*b470*/  @!P0 SYNCS.PHASECHK.TRANS64 P0, [R8+URZ], R5 ;  /* 0x00000005080085a7 */ /* 0x000e64000800007f */
[----:B-1----:R-:W-:Y:S05]  /*b480*/  @!P0 BRA `(.L_x_250) ;  /* 0xfffffffc00f08947 */ /* 0x002fea000383ffff */
[----:B------:R-:W-:Y:S05]  /*b490*/  BRA `(.L_x_289) ;  /* 0xfffffff0004c7947 */ /* 0x000fea000383ffff */
.L_x_251:
[----:B0-----:R0:W1:Y:S02]  /*b4a0*/  SYNCS.PHASECHK.TRANS64.TRYWAIT P0, [R9+URZ], R4 ;  /* 0x00000004090075a7 */ /* 0x001064000800017f */
[----:B-1----:R-:W-:Y:S05]  /*b4b0*/  @!P0 NANOSLEEP.SYNCS 0x989680 ;  /* 0x009896800000895d */ /* 0x002fea0003900000 */
[----:B------:R-:W1:Y:S02]  /*b4c0*/  @!P0 SYNCS.PHASECHK.TRANS64 P0, [R9+URZ], R4 ;  /* 0x00000004090085a7 */ /* 0x000e64000800007f */
[----:B-1----:R-:W-:Y:S05]  /*b4d0*/  @!P0 BRA `(.L_x_251) ;  /* 0xfffffffc00f08947 */ /* 0x002fea000383ffff */
[----:B------:R-:W-:Y:S05]  /*b4e0*/  BRA `(.L_x_290) ;  /* 0xfffffff0005c7947 */ /* 0x000fea000383ffff */
.L_x_252:
[----:B0-----:R0:W1:Y:S02]  /*b4f0*/  SYNCS.PHASECHK.TRANS64.TRYWAIT P0, [R8+URZ], R5 ;  /* 0x00000005080075a7 */ /* 0x001064000800017f */
[----:B-1----:R-:W-:Y:S05]  /*b500*/  @!P0 NANOSLEEP.SYNCS 0x989680 ;  /* 0x009896800000895d */ /* 0x002fea0003900000 */
[----:B------:R-:W1:Y:S02]  /*b510*/  @!P0 SYNCS.PHASECHK.TRANS64 P0, [R8+URZ], R5 ;  /* 0x00000005080085a7 */ /* 0x000e64000800007f */
[----:B-1----:R-:W-:Y:S05]  /*b520*/  @!P0 BRA `(.L_x_252) ;  /* 0xfffffffc00f08947 */ /* 0x002fea000383ffff */
[----:B------:R-:W-:Y:S05]  /*b530*/  BRA `(.L_x_291) ;  /* 0xfffffff0006c7947 */ /* 0x000fea000383ffff */
.L_x_253:
[----:B0-----:R0:W1:Y:S02]  /*b540*/  SYNCS.PHASECHK.TRANS64.TRYWAIT P0, [R9+URZ], R4 ;  /* 0x00000004090075a7 */ /* 0x001064000800017f */
[----:B-1----:R-:W-:Y:S05]  /*b550*/  @!P0 NANOSLEEP.SYNCS 0x989680 ;  /* 0x009896800000895d */ /* 0x002fea0003900000 */
[----:B------:R-:W1:Y:S02]  /*b560*/  @!P0 SYNCS.PHASECHK.TRANS64 P0, [R9+URZ], R4 ;  /* 0x00000004090085a7 */ /* 0x000e64000800007f */
[----:B-1----:R-:W-:Y:S05]  /*b570*/  @!P0 BRA `(.L_x_253) ;  /* 0xfffffffc00f08947 */ /* 0x002fea000383ffff */
[----:B------:R-:W-:Y:S05]  /*b580*/  BRA `(.L_x_292) ;  /* 0xfffffff0007c7947 */ /* 0x000fea000383ffff */
.L_x_254:
[----:B0-----:R0:W1:Y:S02]  /*b590*/  SYNCS.PHASECHK.TRANS64.TRYWAIT P0, [R8+URZ], R5 ;  /* 0x00000005080075a7 */ /* 0x001064000800017f */
[----:B-1----:R-:W-:Y:S05]  /*b5a0*/  @!P0 NANOSLEEP.SYNCS 0x989680 ;  /* 0x009896800000895d */ /* 0x002fea0003900000 */
[----:B------:R-:W1:Y:S02]  /*b5b0*/  @!P0 SYNCS.PHASECHK.TRANS64 P0, [R8+URZ], R5 ;  /* 0x00000005080085a7 */ /* 0x000e64000800007f */
[----:B-1----:R-:W-:Y:S05]  /*b5c0*/  @!P0 BRA `(.L_x_254) ;  /* 0xfffffffc00f08947 */ /* 0x002fea000383ffff */
[----:B------:R-:W-:Y:S05]  /*b5d0*/  BRA `(.L_x_293) ;  /* 0xfffffff0008c7947 */ /* 0x000fea000383ffff */
.L_x_255:
[----:B0-----:R0:W1:Y:S02]  /*b5e0*/  SYNCS.PHASECHK.TRANS64.TRYWAIT P0, [R9+URZ], R4 ;  /* 0x00000004090075a7 */ /* 0x001064000800017f */
[----:B-1----:R-:W-:Y:S05]  /*b5f0*/  @!P0 NANOSLEEP.SYNCS 0x989680 ;  /* 0x009896800000895d */ /* 0x002fea0003900000 */
[----:B------:R-:W1:Y:S02]  /*b600*/  @!P0 SYNCS.PHASECHK.TRANS64 P0, [R9+URZ], R4 ;  /* 0x00000004090085a7 */ /* 0x000e64000800007f */
[----:B-1----:R-:W-:Y:S05]  /*b610*/  @!P0 BRA `(.L_x_255) ;  /* 0xfffffffc00f08947 */ /* 0x002fea000383ffff */
[----:B------:R-:W-:Y:S05]  /*b620*/  BRA `(.L_x_294) ;  /* 0xfffffff0009c7947 */ /* 0x000fea000383ffff */
.L_x_256:
[----:B0-----:R0:W1:Y:S02]  /*b630*/  SYNCS.PHASECHK.TRANS64.TRYWAIT P0, [R8+URZ], R5 ;  /* 0x00000005080075a7 */ /* 0x001064000800017f */
[----:B-1----:R-:W-:Y:S05]  /*b640*/  @!P0 NANOSLEEP.SYNCS 0x989680 ;  /* 0x009896800000895d */ /* 0x002fea0003900000 */
[----:B------:R-:W1:Y:S02]  /*b650*/  @!P0 SYNCS.PHASECHK.TRANS64 P0, [R8+URZ], R5 ;  /* 0x00000005080085a7 */ /* 0x000e64000800007f */
[----:B-1----:R-:W-:Y:S05]  /*b660*/  @!P0 BRA `(.L_x_256) ;  /* 0xfffffffc00f08947 */ /* 0x002fea000383ffff */
[----:B------:R-:W-:Y:S05]  /*b670*/  BRA `(.L_x_295) ;  /* 0xfffffff000ac7947 */ /* 0x000fea000383ffff */
.L_x_257:
[----:B0-----:R0:W1:Y:S02]  /*b680*/  SYNCS.PHASECHK.TRANS64.TRYWAIT P0, [R9+URZ], R4 ;  /* 0x00000004090075a7 */ /* 0x001064000800017f */
[----:B-1----:R-:W-:Y:S05]  /*b690*/  @!P0 NANOSLEEP.SYNCS 0x989680 ;  /* 0x009896800000895d */ /* 0x002fea0003900000 */
[----:B------:R-:W1:Y:S02]  /*b6a0*/  @!P0 SYNCS.PHASECHK.TRANS64 P0, [R9+URZ], R4 ;  /* 0x00000004090085a7 */ /* 0x000e64000800007f */
[----:B-1----:R-:W-:Y:S05]  /*b6b0*/  @!P0 BRA `(.L_x_257) ;  /* 0xfffffffc00f08947 */ /* 0x002fea000383ffff */
[----:B------:R-:W-:Y:S05]  /*b6c0*/  BRA `(.L_x_296) ;  /* 0xfffffff000bc7947 */ /* 0x000fea000383ffff */
.L_x_258:
[----:B0-----:R0:W1:Y:S02]  /*b6d0*/  SYNCS.PHASECHK.TRANS64.TRYWAIT P0, [R8+URZ], R5 ;  /* 0x00000005080075a7 */ /* 0x001064000800017f */
[----:B-1----:R-:W-:Y:S05]  /*b6e0*/  @!P0 NANOSLEEP.SYNCS 0x989680 ;  /* 0x009896800000895d */ /* 0x002fea0003900000 */
[----:B------:R-:W1:Y:S02]  /*b6f0*/  @!P0 SYNCS.PHASECHK.TRANS64 P0, [R8+URZ], R5 ;  /* 0x00000005080085a7 */ /* 0x000e64000800007f */
[----:B-1----:R-:W-:Y:S05]  /*b700*/  @!P0 BRA `(.L_x_258) ;  /* 0xfffffffc00f08947 */ /* 0x002fea000383ffff */
[----:B------:R-:W-:Y:S05]  /*b710*/  BRA `(.L_x_297) ;  /* 0xfffffff000cc7947 */ /* 0x000fea000383ffff */
.L_x_259:
[----:B0-----:R0:W1:Y:S02]  /*b720*/  SYNCS.PHASECHK.TRANS64.TRYWAIT P0, [R9+URZ], R4 ;  /* 0x00000004090075a7 */ /* 0x001064000800017f */
[----:B-1----:R-:W-:Y:S05]  /*b730*/  @!P0 NANOSLEEP.SYNCS 0x989680 ;  /* 0x009896800000895d */ /* 0x002fea0003900000 */
[----:B------:R-:W1:Y:S02]  /*b740*/  @!P0 SYNCS.PHASECHK.TRANS64 P0, [R9+URZ], R4 ;  /* 0x00000004090085a7 */ /* 0x000e64000800007f */
[----:B-1----:R-:W-:Y:S05]  /*b750*/  @!P0 BRA `(.L_x_259) ;  /* 0xfffffffc00f08947 */ /* 0x002fea000383ffff */
[----:B------:R-:W-:Y:S05]  /*b760*/  BRA `(.L_x_298) ;  /* 0xfffffff000dc7947 */ /* 0x000fea000383ffff */
.L_x_260:
[----:B0-----:R0:W1:Y:S02]  /*b770*/  SYNCS.PHASECHK.TRANS64.TRYWAIT P0, [R8+URZ], R5 ;  /* 0x00000005080075a7 */ /* 0x001064000800017f */
[----:B-1----:R-:W-:Y:S05]  /*b780*/  @!P0 NANOSLEEP.SYNCS 0x989680 ;  /* 0x009896800000895d */ /* 0x002fea0003900000 */
[----:B------:R-:W1:Y:S02]  /*b790*/  @!P0 SYNCS.PHASECHK.TRANS64 P0, [R8+URZ], R5 ;  /* 0x00000005080085a7 */ /* 0x000e64000800007f */
[----:B-1----:R-:W-:Y:S05]  /*b7a0*/  @!P0 BRA `(.L_x_260) ;  /* 0xfffffffc00f08947 */ /* 0x002fea000383ffff */
[----:B------:R-:W-:Y:S05]  /*b7b0*/  BRA `(.L_x_299) ;  /* 0xfffffff000ec7947 */ /* 0x000fea000383ffff */
.L_x_261:
[----:B-1----:R1:W2:Y:S02]  /*b7c0*/  SYNCS.PHASECHK.TRANS64.TRYWAIT P0, [R11+URZ], R6 ;  /* 0x000000060b0075a7 */ /* 0x0022a4000800017f */
[----:B--2---:R-:W-:Y:S05]  /*b7d0*/  @!P0 NANOSLEEP.SYNCS 0x989680 ;  /* 0x009896800000895d */ /* 0x004fea0003900000 */
[----:B------:R-:W2:Y:S02]  /*b7e0*/  @!P0 SYNCS.PHASECHK.TRANS64 P0, [R11+URZ], R6 ;  /* 0x000000060b0085a7 */ /* 0x000ea4000800007f */
[----:B--2---:R-:W-:Y:S05]  /*b7f0*/  @!P0 BRA `(.L_x_261) ;  /* 0xfffffffc00f08947 */ /* 0x004fea000383ffff */
[----:B------:R-:W-:Y:S05]  /*b800*/  BRA `(.L_x_300) ;  /* 0xfffffff000f47947 */ /* 0x000fea000383ffff */
.L_x_301:
[----:B------:R-:W-:-:S00]  /*b810*/  BRA `(.L_x_301) ;  /* 0xfffffffc00fc7947 */ /* 0x000fc0000383ffff */
[----:B------:R-:W-:-:S00]  /*b820*/  NOP ;  /* 0x0000000000007918 */ /* 0x000fc00000000000 */
        /* <DEDUP_REMOVED lines=13> */
.L_x_302:


//--------------------- .nv.global.init           --------------------------
	.section	.nv.global.init,"aw",@progbits
.nv.global.init:
	.type		$str$22,@object
	.size		$str$22,($str$23 - $str$22)
$str$22:
        /*0000*/ 	.byte	0x6b, 0x5f, 0x74, 0x69, 0x6c, 0x65, 0x5f, 0x63, 0x6f, 0x75, 0x6e, 0x74, 0x20, 0x3e, 0x3d, 0x20
        /*0010*/ 	.byte	0x31, 0x00
	.type		$str$23,@object
	.size		$str$23,(__unnamed_1 - $str$23)
$str$23:
        /*0012*/ 	.byte	0x2f, 0x74, 0x6d, 0x70, 0x2f, 0x63, 0x75, 0x74, 0x6c, 0x61, 0x73, 0x73, 0x5f, 0x73, 0x77, 0x65
        /*0022*/ 	.byte	0x65, 0x70, 0x5f, 0x73, 0x72, 0x63, 0x2f, 0x69, 0x6e, 0x63, 0x6c, 0x75, 0x64, 0x65, 0x2f, 0x63
        /*0032*/ 	.byte	0x75, 0x74, 0x6c, 0x61, 0x73, 0x73, 0x2f, 0x67, 0x65, 0x6d, 0x6d, 0x2f, 0x63, 0x6f, 0x6c, 0x6c
        /*0042*/ 	.byte	0x65, 0x63, 0x74, 0x69, 0x76, 0x65, 0x2f, 0x73, 0x6d, 0x39, 0x30, 0x5f, 0x6d, 0x6d, 0x61, 0x5f
        /*0052*/ 	.byte	0x74, 0x6d, 0x61, 0x5f, 0x67, 0x6d, 0x6d, 0x61, 0x5f, 0x73, 0x73, 0x5f, 0x77, 0x61, 0x72, 0x70
        /*0062*/ 	.byte	0x73, 0x70, 0x65, 0x63, 0x69, 0x61, 0x6c, 0x69, 0x7a, 0x65, 0x64, 0x2e, 0x68, 0x70, 0x70, 0x00
	.type		__unnamed_1,@object
	.size		__unnamed_1,(.L_0 - __unnamed_1)
__unnamed_1:
        /*0072*/ 	.byte	0x76, 0x6f, 0x69, 0x64, 0x20, 0x63, 0x75, 0x74, 0x6c, 0x61, 0x73, 0x73, 0x3a, 0x3a, 0x67, 0x65
        /* <DEDUP_REMOVED lines=180> */
        /*0bc2*/ 	.byte	0x00
.L_0:


//--------------------- .nv.shared._ZN7cutlass13device_kernelINS_4gemm6kernel13GemmUniversalIN4cute5tupleIJiiiiEEENS1_10collective13CollectiveMmaINS1_34MainloopSm90TmaGmmaWarpSpecializedILi30ENS5_IJNS4_1CILi2EEENSA_ILi1EEESC_EEENS1_32KernelTmaWarpSpecializedPingpongEEENS5_IJNSA_ILi64EEENSA_ILi176EEENSA_ILi16EEEEEENS_6half_tENS5_IJlSC_lEEESK_SL_NS4_8TiledMMAINS4_8MMA_AtomIJNS4_4SM904GMMA25MMA_64x16x16_F32F16F16_SSILNSP_5MajorE0ELSR_0ELNSP_7ScaleInE1ELSS_1EEEEEENS4_6LayoutINS5_IJSC_SC_SC_EEENS5_IJNSA_ILi0EEESX_SX_EEEEENS5_IJNS4_10UnderscoreES10_S10_EEEEENS4_13SM90_TMA_LOADENS4_14ComposedLayoutINS4_7SwizzleILi1ELi4ELi3EEENS4_18smem_ptr_flag_bitsILi16EEENSV_INS5_IJNSA_ILi8EEESI_EEENS5_IJSI_SC_EEEEEEEvNS4_8identityENS4_23SM90_TMA_LOAD_MULTICASTES1D_vS1E_EENS_8epilogue10collective6detail29Sm90TmaWarpSpecializedAdapterINS1I_15DefaultEpilogueISK_SL_SL_NS1H_6thread17LinearCombinationISK_Li1EffLNS1M_9ScaleType4KindE0ELNS_15FloatRoundStyleE2ESK_EENS1_15EpilogueDefaultEEEEEvvEEEEvNT_6ParamsE --------------------------
	.section	.nv.shared._ZN7cutlass13device_kernelINS_4gemm6kernel13GemmUniversalIN4cute5tupleIJiiiiEEENS1_10collective13CollectiveMmaINS1_34MainloopSm90TmaGmmaWarpSpecializedILi30ENS5_IJNS4_1CILi2EEENSA_ILi1EEESC_EEENS1_32KernelTmaWarpSpecializedPingpongEEENS5_IJNSA_ILi64EEENSA_ILi176EEENSA_ILi16EEEEEENS_6half_tENS5_IJlSC_lEEESK_SL_NS4_8TiledMMAINS4_8MMA_AtomIJNS4_4SM904GMMA25MMA_64x16x16_F32F16F16_SSILNSP_5MajorE0ELSR_0ELNSP_7ScaleInE1ELSS_1EEEEEENS4_6LayoutINS5_IJSC_SC_SC_EEENS5_IJNSA_ILi0EEESX_SX_EEEEENS5_IJNS4_10UnderscoreES10_S10_EEEEENS4_13SM90_TMA_LOADENS4_14ComposedLayoutINS4_7SwizzleILi1ELi4ELi3EEENS4_18smem_ptr_flag_bitsILi16EEENSV_INS5_IJNSA_ILi8EEESI_EEENS5_IJSI_SC_EEEEEEEvNS4_8identityENS4_23SM90_TMA_LOAD_MULTICASTES1D_vS1E_EENS_8epilogue10collective6detail29Sm90TmaWarpSpecializedAdapterINS1I_15DefaultEpilogueISK_SL_SL_NS1H_6thread17LinearCombinationISK_Li1EffLNS1M_9ScaleType4KindE0ELNS_15FloatRoundStyleE2ESK_EENS1_15EpilogueDefaultEEEEEvvEEEEvNT_6ParamsE,"aw",@nobits
	.sectionflags	@""
	.align	16
	.zero		1024


//--------------------- .nv.shared.reserved.0     --------------------------
	.section	.nv.shared.reserved.0,"aw",@nobits
	.weak		__nv_reservedSMEM_offset_0_alias
	.size		__nv_reservedSMEM_offset_0_alias, 0, 0
	.other		__nv_reservedSMEM_offset_0_alias,@"STO_CUDA_RESERVED_SHARED STV_DEFAULT"
__nv_reservedSMEM_offset_0_alias:
	.zero		0


//--------------------- .nv.global                --------------------------
	.section	.nv.global,"aw",@nobits
.nv.global:
	.type		_ZN39_INTERNAL_bbc07ed8_4_k_cu_31151d79_66384cute1_E,@object
	.size		_ZN39_INTERNAL_bbc07ed8_4_k_cu_31151d79_66384cute1_E,(_ZN39_INTERNAL_bbc07ed8_4_k_cu_31151d79_66384cuda3std3__45__cpo6cbeginE - _ZN39_INTERNAL_bbc07ed8_4_k_cu_31151d79_66384cute1_E)
_ZN39_INTERNAL_bbc07ed8_4_k_cu_31151d79_66384cute1_E:
	.zero		1
	.type		_ZN39_INTERNAL_bbc07ed8_4_k_cu_31151d79_66384cuda3std3__45__cpo6cbeginE,@object
	.size		_ZN39_INTERNAL_bbc07ed8_4_k_cu_31151d79_66384cuda3std3__45__cpo6cbeginE,(_ZN39_INTERNAL_bbc07ed8_4_k_cu_31151d79_66384cuda3std3__48in_placeE - _ZN39_INTERNAL_bbc07ed8_4_k_cu_31151d79_66384cuda3std3__45__cpo6cbeginE)
_ZN39_INTERNAL_bbc07ed8_4_k_cu_31151d79_66384cuda3std3__45__cpo6cbeginE:
	.zero		1
	.type		_ZN39_INTERNAL_bbc07ed8_4_k_cu_31151d79_66384cuda3std3__48in_placeE,@object
	.size		_ZN39_INTERNAL_bbc07ed8_4_k_cu_31151d79_66384cuda3std3__48in_placeE,(_ZN39_INTERNAL_bbc07ed8_4_k_cu_31151d79_66384cuda3std6ranges3__45__cpo9iter_moveE - _ZN39_INTERNAL_bbc07ed8_4_k_cu_31151d79_66384cuda3std3__48in_placeE)
_ZN39_INTERNAL_bbc07ed8_4_k_cu_31151d79_66384cuda3std3__48in_placeE:
	.zero		1
	.type		_ZN39_INTERNAL_bbc07ed8_4_k_cu_31151d79_66384cuda3std6ranges3__45__cpo9iter_moveE,@object
	.size		_ZN39_INTERNAL_bbc07ed8_4_k_cu_31151d79_66384cuda3std6ranges3__45__cpo9iter_moveE,(_ZN39_INTERNAL_bbc07ed8_4_k_cu_31151d79_66384cuda3std3__45__cpo5beginE - _ZN39_INTERNAL_bbc07ed8_4_k_cu_31151d79_66384cuda3std6ranges3__45__cpo9iter_moveE)
_ZN39_INTERNAL_bbc07ed8_4_k_cu_31151d79_66384cuda3std6ranges3__45__cpo9iter_moveE:
	.zero		1
	.type		_ZN39_INTERNAL_bbc07ed8_4_k_cu_31151d79_66384cuda3std3__45__cpo5beginE,@object
	.size		_ZN39_INTERNAL_bbc07ed8_4_k_cu_31151d79_66384cuda3std3__45__cpo5beginE,(_ZN39_INTERNAL_bbc07ed8_4_k_cu_31151d79_66384cuda3std3__441_GLOBAL__N__bbc07ed8_4_k_cu_31151d79_66386ignoreE - _ZN39_INTERNAL_bbc07ed8_4_k_cu_31151d79_66384cuda3std3__45__cpo5beginE)
_ZN39_INTERNAL_bbc07ed8_4_k_cu_31151d79_66384cuda3std3__45__cpo5beginE:
	.zero		1
	.type		_ZN39_INTERNAL_bbc07ed8_4_k_cu_31151d79_66384cuda3std3__441_GLOBAL__N__bbc07ed8_4_k_cu_31151d79_66386ignoreE,@object
	.size		_ZN39_INTERNAL_bbc07ed8_4_k_cu_31151d79_66384cuda3std3__441_GLOBAL__N__bbc07ed8_4_k_cu_31151d79_66386ignoreE,(_ZN39_INTERNAL_bbc07ed8_4_k_cu_31151d79_66384cute7productE - _ZN39_INTERNAL_bbc07ed8_4_k_cu_31151d79_66384cuda3std3__441_GLOBAL__N__bbc07ed8_4_k_cu_31151d79_66386ignoreE)
_ZN39_INTERNAL_bbc07ed8_4_k_cu_31151d79_66384cuda3std3__441_GLOBAL__N__bbc07ed8_4_k_cu_31151d79_66386ignoreE:
	.zero		1
	.type		_ZN39_INTERNAL_bbc07ed8_4_k_cu_31151d79_66384cute7productE,@object
	.size		_ZN39_INTERNAL_bbc07ed8_4_k_cu_31151d79_66384cute7productE,(_ZN39_INTERNAL_bbc07ed8_4_k_cu_31151d79_66384cuda3std3__45__cpo3endE - _ZN39_INTERNAL_bbc07ed8_4_k_cu_31151d79_66384cute7productE)
_ZN39_INTERNAL_bbc07ed8_4_k_cu_31151d79_66384cute7productE:
	.zero		1
	.type		_ZN39_INTERNAL_bbc07ed8_4_k_cu_31151d79_66384cuda3std3__45__cpo3endE,@object
	.size		_ZN39_INTERNAL_bbc07ed8_4_k_cu_31151d79_66384cuda3std3__45__cpo3endE,(_ZN39_INTERNAL_bbc07ed8_4_k_cu_31151d79_66384cuda3std3__419piecewise_constructE - _ZN39_INTERNAL_bbc07ed8_4_k_cu_31151d79_66384cuda3std3__45__cpo3endE)
_ZN39_INTERNAL_bbc07ed8_4_k_cu_31151d79_66384cuda3std3__45__cpo3endE:
	.zero		1
	.type		_ZN39_INTERNAL_bbc07ed8_4_k_cu_31151d79_66384cuda3std3__419piecewise_constructE,@object
	.size		_ZN39_INTERNAL_bbc07ed8_4_k_cu_31151d79_66384cuda3std3__419piecewise_constructE,(_ZN39_INTERNAL_bbc07ed8_4_k_cu_31151d79_66384cuda3std3__45__cpo4cendE - _ZN39_INTERNAL_bbc07ed8_4_k_cu_31151d79_66384cuda3std3__419piecewise_constructE)
_ZN39_INTERNAL_bbc07ed8_4_k_cu_31151d79_66384cuda3std3__419piecewise_constructE:
	.zero		1
	.type		_ZN39_INTERNAL_bbc07ed8_4_k_cu_31151d79_66384cuda3std3__45__cpo4cendE,@object
	.size		_ZN39_INTERNAL_bbc07ed8_4_k_cu_31151d79_66384cuda3std3__45__cpo4cendE,(_ZN39_INTERNAL_bbc07ed8_4_k_cu_31151d79_66384cuda3std6ranges3__45__cpo4swapE - _ZN39_INTERNAL_bbc07ed8_4_k_cu_31151d79_66384cuda3std3__45__cpo4cendE)
_ZN39_INTERNAL_bbc07ed8_4_k_cu_31151d79_66384cuda3std3__45__cpo4cendE:
	.zero		1
	.type		_ZN39_INTERNAL_bbc07ed8_4_k_cu_31151d79_66384cuda3std6ranges3__45__cpo4swapE,@object
	.size		_ZN39_INTERNAL_bbc07ed8_4_k_cu_31151d79_66384cuda3std6ranges3__45__cpo4swapE,(.L_8 - _ZN39_INTERNAL_bbc07ed8_4_k_cu_31151d79_66384cuda3std6ranges3__45__cpo4swapE)
_ZN39_INTERNAL_bbc07ed8_4_k_cu_31151d79_66384cuda3std6ranges3__45__cpo4swapE:
	.zero		1
.L_8:


//--------------------- .nv.constant0._ZN7cutlass13device_kernelINS_4gemm6kernel13GemmUniversalIN4cute5tupleIJiiiiEEENS1_10collective13CollectiveMmaINS1_34MainloopSm90TmaGmmaWarpSpecializedILi30ENS5_IJNS4_1CILi2EEENSA_ILi1EEESC_EEENS1_32KernelTmaWarpSpecializedPingpongEEENS5_IJNSA_ILi64EEENSA_ILi176EEENSA_ILi16EEEEEENS_6half_tENS5_IJlSC_lEEESK_SL_NS4_8TiledMMAINS4_8MMA_AtomIJNS4_4SM904GMMA25MMA_64x16x16_F32F16F16_SSILNSP_5MajorE0ELSR_0ELNSP_7ScaleInE1ELSS_1EEEEEENS4_6LayoutINS5_IJSC_SC_SC_EEENS5_IJNSA_ILi0EEESX_SX_EEEEENS5_IJNS4_10UnderscoreES10_S10_EEEEENS4_13SM90_TMA_LOADENS4_14ComposedLayoutINS4_7SwizzleILi1ELi4ELi3EEENS4_18smem_ptr_flag_bitsILi16EEENSV_INS5_IJNSA_ILi8EEESI_EEENS5_IJSI_SC_EEEEEEEvNS4_8identityENS4_23SM90_TMA_LOAD_MULTICASTES1D_vS1E_EENS_8epilogue10collective6detail29Sm90TmaWarpSpecializedAdapterINS1I_15DefaultEpilogueISK_SL_SL_NS1H_6thread17LinearCombinationISK_Li1EffLNS1M_9ScaleType4KindE0ELNS_15FloatRoundStyleE2ESK_EENS1_15EpilogueDefaultEEEEEvvEEEEvNT_6ParamsE --------------------------
	.section	.nv.constant0._ZN7cutlass13device_kernelINS_4gemm6kernel13GemmUniversalIN4cute5tupleIJiiiiEEENS1_10collective13CollectiveMmaINS1_34MainloopSm90TmaGmmaWarpSpecializedILi30ENS5_IJNS4_1CILi2EEENSA_ILi1EEESC_EEENS1_32KernelTmaWarpSpecializedPingpongEEENS5_IJNSA_ILi64EEENSA_ILi176EEENSA_ILi16EEEEEENS_6half_tENS5_IJlSC_lEEESK_SL_NS4_8TiledMMAINS4_8MMA_AtomIJNS4_4SM904GMMA25MMA_64x16x16_F32F16F16_SSILNSP_5MajorE0ELSR_0ELNSP_7ScaleInE1ELSS_1EEEEEENS4_6LayoutINS5_IJSC_SC_SC_EEENS5_IJNSA_ILi0EEESX_SX_EEEEENS5_IJNS4_10UnderscoreES10_S10_EEEEENS4_13SM90_TMA_LOADENS4_14ComposedLayoutINS4_7SwizzleILi1ELi4ELi3EEENS4_18smem_ptr_flag_bitsILi16EEENSV_INS5_IJNSA_ILi8EEESI_EEENS5_IJSI_SC_EEEEEEEvNS4_8identityENS4_23SM90_TMA_LOAD_MULTICASTES1D_vS1E_EENS_8epilogue10collective6detail29Sm90TmaWarpSpecializedAdapterINS1I_15DefaultEpilogueISK_SL_SL_NS1H_6thread17LinearCombinationISK_Li1EffLNS1M_9ScaleType4KindE0ELNS_15FloatRoundStyleE2ESK_EENS1_15EpilogueDefaultEEEEEvvEEEEvNT_6ParamsE,"a",@progbits
	.sectionflags	@""
	.align	4
.nv.constant0._ZN7cutlass13device_kernelINS_4gemm6kernel13GemmUniversalIN4cute5tupleIJiiiiEEENS1_10collective13CollectiveMmaINS1_34MainloopSm90TmaGmmaWarpSpecializedILi30ENS5_IJNS4_1CILi2EEENSA_ILi1EEESC_EEENS1_32KernelTmaWarpSpecializedPingpongEEENS5_IJNSA_ILi64EEENSA_ILi176EEENSA_ILi16EEEEEENS_6half_tENS5_IJlSC_lEEESK_SL_NS4_8TiledMMAINS4_8MMA_AtomIJNS4_4SM904GMMA25MMA_64x16x16_F32F16F16_SSILNSP_5MajorE0ELSR_0ELNSP_7ScaleInE1ELSS_1EEEEEENS4_6LayoutINS5_IJSC_SC_SC_EEENS5_IJNSA_ILi0EEESX_SX_EEEEENS5_IJNS4_10UnderscoreES10_S10_EEEEENS4_13SM90_TMA_LOADENS4_14ComposedLayoutINS4_7SwizzleILi1ELi4ELi3EEENS4_18smem_ptr_flag_bitsILi16EEENSV_INS5_IJNSA_ILi8EEESI_EEENS5_IJSI_SC_EEEEEEEvNS4_8identityENS4_23SM90_TMA_LOAD_MULTICASTES1D_vS1E_EENS_8epilogue10collective6detail29Sm90TmaWarpSpecializedAdapterINS1I_15DefaultEpilogueISK_SL_SL_NS1H_6thread17LinearCombinationISK_Li1EffLNS1M_9ScaleType4KindE0ELNS_15FloatRoundStyleE2ESK_EENS1_15EpilogueDefaultEEEEEvvEEEEvNT_6ParamsE:
	.zero		1664


//--------------------- SYMBOLS --------------------------

	.type		.nv.reservedSmem.offset0,@object
	.size		.nv.reservedSmem.offset0,0x4
	.type		__assertfail,@function
